//
// Generated by NVIDIA NVVM Compiler
//
// Compiler Build ID: CL-36424714
// Cuda compilation tools, release 13.0, V13.0.88
// Based on NVVM 20.0.0
//

.version 9.0
.target sm_100
.address_size 64

	// .globl	_Z11project_ptsPKfPfS0_i

.visible .entry _Z11project_ptsPKfPfS0_i(
	.param .u64 .ptr .align 1 _Z11project_ptsPKfPfS0_i_param_0,
	.param .u64 .ptr .align 1 _Z11project_ptsPKfPfS0_i_param_1,
	.param .u64 .ptr .align 1 _Z11project_ptsPKfPfS0_i_param_2,
	.param .u32 _Z11project_ptsPKfPfS0_i_param_3
)
{
	.reg .pred 	%p<3>;
	.reg .b32 	%r<8>;
	.reg .b32 	%f<24>;
	.reg .b64 	%rd<13>;

	ld.param.u64 	%rd3, [_Z11project_ptsPKfPfS0_i_param_0];
	ld.param.u64 	%rd4, [_Z11project_ptsPKfPfS0_i_param_1];
	ld.param.u64 	%rd5, [_Z11project_ptsPKfPfS0_i_param_2];
	ld.param.u32 	%r3, [_Z11project_ptsPKfPfS0_i_param_3];
	cvta.to.global.u64 	%rd1, %rd4;
	cvta.to.global.u64 	%rd2, %rd5;
	mov.u32 	%r4, %ctaid.x;
	mov.u32 	%r5, %ntid.x;
	mov.u32 	%r6, %tid.x;
	mad.lo.s32 	%r1, %r4, %r5, %r6;
	setp.ge.s32 	%p1, %r1, %r3;
	@%p1 bra 	$L__BB0_4;
	cvta.to.global.u64 	%rd6, %rd3;
	shl.b32 	%r2, %r1, 1;
	mul.wide.s32 	%rd7, %r2, 4;
	add.s64 	%rd8, %rd6, %rd7;
	ld.global.nc.f32 	%f1, [%rd8];
	ld.global.nc.f32 	%f2, [%rd8+4];
	ld.global.nc.f32 	%f4, [%rd2+24];
	ld.global.nc.f32 	%f5, [%rd2+28];
	mul.f32 	%f6, %f2, %f5;
	fma.rn.f32 	%f7, %f1, %f4, %f6;
	ld.global.nc.f32 	%f8, [%rd2+32];
	add.f32 	%f3, %f8, %f7;
	abs.f32 	%f9, %f3;
	setp.geu.f32 	%p2, %f9, 0f322BCC77;
	@%p2 bra 	$L__BB0_3;
	add.s64 	%rd12, %rd1, %rd7;
	mov.b32 	%r7, 0;
	st.global.u32 	[%rd12], %r7;
	st.global.u32 	[%rd12+4], %r7;
	bra.uni 	$L__BB0_4;
$L__BB0_3:
	ld.global.nc.f32 	%f10, [%rd2];
	ld.global.nc.f32 	%f11, [%rd2+4];
	mul.f32 	%f12, %f2, %f11;
	fma.rn.f32 	%f13, %f1, %f10, %f12;
	ld.global.nc.f32 	%f14, [%rd2+8];
	add.f32 	%f15, %f14, %f13;
	div.rn.f32 	%f16, %f15, %f3;
	add.s64 	%rd10, %rd1, %rd7;
	st.global.f32 	[%rd10], %f16;
	ld.global.nc.f32 	%f17, [%rd2+12];
	ld.global.nc.f32 	%f18, [%rd2+16];
	mul.f32 	%f19, %f2, %f18;
	fma.rn.f32 	%f20, %f1, %f17, %f19;
	ld.global.nc.f32 	%f21, [%rd2+20];
	add.f32 	%f22, %f21, %f20;
	div.rn.f32 	%f23, %f22, %f3;
	st.global.f32 	[%rd10+4], %f23;
$L__BB0_4:
	ret;

}
	// .globl	_Z12assign_teamsPKfS0_Piii
.visible .entry _Z12assign_teamsPKfS0_Piii(
	.param .u64 .ptr .align 1 _Z12assign_teamsPKfS0_Piii_param_0,
	.param .u64 .ptr .align 1 _Z12assign_teamsPKfS0_Piii_param_1,
	.param .u64 .ptr .align 1 _Z12assign_teamsPKfS0_Piii_param_2,
	.param .u32 _Z12assign_teamsPKfS0_Piii_param_3,
	.param .u32 _Z12assign_teamsPKfS0_Piii_param_4
)
{
	.reg .pred 	%p<26>;
	.reg .b32 	%r<76>;
	.reg .b32 	%f<163>;
	.reg .b64 	%rd<25>;

	ld.param.u64 	%rd5, [_Z12assign_teamsPKfS0_Piii_param_0];
	ld.param.u64 	%rd7, [_Z12assign_teamsPKfS0_Piii_param_1];
	ld.param.u64 	%rd6, [_Z12assign_teamsPKfS0_Piii_param_2];
	ld.param.u32 	%r25, [_Z12assign_teamsPKfS0_Piii_param_3];
	ld.param.u32 	%r24, [_Z12assign_teamsPKfS0_Piii_param_4];
	cvta.to.global.u64 	%rd1, %rd7;
	mov.u32 	%r26, %ctaid.x;
	mov.u32 	%r27, %ntid.x;
	mov.u32 	%r28, %tid.x;
	mad.lo.s32 	%r1, %r26, %r27, %r28;
	setp.ge.s32 	%p1, %r1, %r25;
	@%p1 bra 	$L__BB1_14;
	cvta.to.global.u64 	%rd8, %rd5;
	mul.lo.s32 	%r30, %r1, 3;
	mul.wide.s32 	%rd9, %r30, 4;
	add.s64 	%rd10, %rd8, %rd9;
	ld.global.nc.f32 	%f1, [%rd10];
	ld.global.nc.f32 	%f2, [%rd10+4];
	ld.global.nc.f32 	%f3, [%rd10+8];
	setp.lt.s32 	%p2, %r24, 1;
	mov.b32 	%r75, 0;
	@%p2 bra 	$L__BB1_13;
	and.b32  	%r2, %r24, 7;
	setp.lt.u32 	%p3, %r24, 8;
	mov.f32 	%f160, 0f5D5E0B6B;
	mov.b32 	%r70, 0;
	mov.u32 	%r75, %r70;
	@%p3 bra 	$L__BB1_5;
	and.b32  	%r70, %r24, 2147483640;
	add.s64 	%rd24, %rd1, 48;
	mov.f32 	%f160, 0f5D5E0B6B;
	mov.b32 	%r64, 0;
	mov.u32 	%r75, %r64;
$L__BB1_4:
	.pragma "nounroll";
	ld.global.nc.f32 	%f13, [%rd24+-48];
	sub.f32 	%f14, %f1, %f13;
	ld.global.nc.f32 	%f15, [%rd24+-44];
	sub.f32 	%f16, %f2, %f15;
	ld.global.nc.f32 	%f17, [%rd24+-40];
	sub.f32 	%f18, %f3, %f17;
	mul.f32 	%f19, %f16, %f16;
	fma.rn.f32 	%f20, %f14, %f14, %f19;
	fma.rn.f32 	%f21, %f18, %f18, %f20;
	setp.lt.f32 	%p4, %f21, %f160;
	selp.f32 	%f22, %f21, %f160, %p4;
	selp.b32 	%r34, %r64, %r75, %p4;
	ld.global.nc.f32 	%f23, [%rd24+-36];
	sub.f32 	%f24, %f1, %f23;
	ld.global.nc.f32 	%f25, [%rd24+-32];
	sub.f32 	%f26, %f2, %f25;
	ld.global.nc.f32 	%f27, [%rd24+-28];
	sub.f32 	%f28, %f3, %f27;
	mul.f32 	%f29, %f26, %f26;
	fma.rn.f32 	%f30, %f24, %f24, %f29;
	fma.rn.f32 	%f31, %f28, %f28, %f30;
	setp.lt.f32 	%p5, %f31, %f22;
	selp.f32 	%f32, %f31, %f22, %p5;
	add.s32 	%r35, %r64, 1;
	selp.b32 	%r36, %r35, %r34, %p5;
	ld.global.nc.f32 	%f33, [%rd24+-24];
	sub.f32 	%f34, %f1, %f33;
	ld.global.nc.f32 	%f35, [%rd24+-20];
	sub.f32 	%f36, %f2, %f35;
	ld.global.nc.f32 	%f37, [%rd24+-16];
	sub.f32 	%f38, %f3, %f37;
	mul.f32 	%f39, %f36, %f36;
	fma.rn.f32 	%f40, %f34, %f34, %f39;
	fma.rn.f32 	%f41, %f38, %f38, %f40;
	setp.lt.f32 	%p6, %f41, %f32;
	selp.f32 	%f42, %f41, %f32, %p6;
	add.s32 	%r37, %r64, 2;
	selp.b32 	%r38, %r37, %r36, %p6;
	ld.global.nc.f32 	%f43, [%rd24+-12];
	sub.f32 	%f44, %f1, %f43;
	ld.global.nc.f32 	%f45, [%rd24+-8];
	sub.f32 	%f46, %f2, %f45;
	ld.global.nc.f32 	%f47, [%rd24+-4];
	sub.f32 	%f48, %f3, %f47;
	mul.f32 	%f49, %f46, %f46;
	fma.rn.f32 	%f50, %f44, %f44, %f49;
	fma.rn.f32 	%f51, %f48, %f48, %f50;
	setp.lt.f32 	%p7, %f51, %f42;
	selp.f32 	%f52, %f51, %f42, %p7;
	add.s32 	%r39, %r64, 3;
	selp.b32 	%r40, %r39, %r38, %p7;
	ld.global.nc.f32 	%f53, [%rd24];
	sub.f32 	%f54, %f1, %f53;
	ld.global.nc.f32 	%f55, [%rd24+4];
	sub.f32 	%f56, %f2, %f55;
	ld.global.nc.f32 	%f57, [%rd24+8];
	sub.f32 	%f58, %f3, %f57;
	mul.f32 	%f59, %f56, %f56;
	fma.rn.f32 	%f60, %f54, %f54, %f59;
	fma.rn.f32 	%f61, %f58, %f58, %f60;
	setp.lt.f32 	%p8, %f61, %f52;
	selp.f32 	%f62, %f61, %f52, %p8;
	add.s32 	%r41, %r64, 4;
	selp.b32 	%r42, %r41, %r40, %p8;
	ld.global.nc.f32 	%f63, [%rd24+12];
	sub.f32 	%f64, %f1, %f63;
	ld.global.nc.f32 	%f65, [%rd24+16];
	sub.f32 	%f66, %f2, %f65;
	ld.global.nc.f32 	%f67, [%rd24+20];
	sub.f32 	%f68, %f3, %f67;
	mul.f32 	%f69, %f66, %f66;
	fma.rn.f32 	%f70, %f64, %f64, %f69;
	fma.rn.f32 	%f71, %f68, %f68, %f70;
	setp.lt.f32 	%p9, %f71, %f62;
	selp.f32 	%f72, %f71, %f62, %p9;
	add.s32 	%r43, %r64, 5;
	selp.b32 	%r44, %r43, %r42, %p9;
	ld.global.nc.f32 	%f73, [%rd24+24];
	sub.f32 	%f74, %f1, %f73;
	ld.global.nc.f32 	%f75, [%rd24+28];
	sub.f32 	%f76, %f2, %f75;
	ld.global.nc.f32 	%f77, [%rd24+32];
	sub.f32 	%f78, %f3, %f77;
	mul.f32 	%f79, %f76, %f76;
	fma.rn.f32 	%f80, %f74, %f74, %f79;
	fma.rn.f32 	%f81, %f78, %f78, %f80;
	setp.lt.f32 	%p10, %f81, %f72;
	selp.f32 	%f82, %f81, %f72, %p10;
	add.s32 	%r45, %r64, 6;
	selp.b32 	%r46, %r45, %r44, %p10;
	ld.global.nc.f32 	%f83, [%rd24+36];
	sub.f32 	%f84, %f1, %f83;
	ld.global.nc.f32 	%f85, [%rd24+40];
	sub.f32 	%f86, %f2, %f85;
	ld.global.nc.f32 	%f87, [%rd24+44];
	sub.f32 	%f88, %f3, %f87;
	mul.f32 	%f89, %f86, %f86;
	fma.rn.f32 	%f90, %f84, %f84, %f89;
	fma.rn.f32 	%f91, %f88, %f88, %f90;
	setp.lt.f32 	%p11, %f91, %f82;
	selp.f32 	%f160, %f91, %f82, %p11;
	add.s32 	%r47, %r64, 7;
	selp.b32 	%r75, %r47, %r46, %p11;
	add.s64 	%rd24, %rd24, 96;
	add.s32 	%r64, %r64, 8;
	setp.ne.s32 	%p12, %r64, %r70;
	@%p12 bra 	$L__BB1_4;
$L__BB1_5:
	setp.eq.s32 	%p13, %r2, 0;
	@%p13 bra 	$L__BB1_13;
	and.b32  	%r11, %r24, 3;
	setp.lt.u32 	%p14, %r2, 4;
	@%p14 bra 	$L__BB1_8;
	mul.lo.s32 	%r49, %r70, 3;
	mul.wide.u32 	%rd11, %r49, 4;
	add.s64 	%rd12, %rd1, %rd11;
	ld.global.nc.f32 	%f92, [%rd12];
	sub.f32 	%f93, %f1, %f92;
	ld.global.nc.f32 	%f94, [%rd12+4];
	sub.f32 	%f95, %f2, %f94;
	ld.global.nc.f32 	%f96, [%rd12+8];
	sub.f32 	%f97, %f3, %f96;
	mul.f32 	%f98, %f95, %f95;
	fma.rn.f32 	%f99, %f93, %f93, %f98;
	fma.rn.f32 	%f100, %f97, %f97, %f99;
	setp.lt.f32 	%p15, %f100, %f160;
	selp.f32 	%f101, %f100, %f160, %p15;
	selp.b32 	%r50, %r70, %r75, %p15;
	add.s32 	%r51, %r70, 1;
	ld.global.nc.f32 	%f102, [%rd12+12];
	sub.f32 	%f103, %f1, %f102;
	ld.global.nc.f32 	%f104, [%rd12+16];
	sub.f32 	%f105, %f2, %f104;
	ld.global.nc.f32 	%f106, [%rd12+20];
	sub.f32 	%f107, %f3, %f106;
	mul.f32 	%f108, %f105, %f105;
	fma.rn.f32 	%f109, %f103, %f103, %f108;
	fma.rn.f32 	%f110, %f107, %f107, %f109;
	setp.lt.f32 	%p16, %f110, %f101;
	selp.f32 	%f111, %f110, %f101, %p16;
	selp.b32 	%r52, %r51, %r50, %p16;
	add.s32 	%r53, %r70, 2;
	ld.global.nc.f32 	%f112, [%rd12+24];
	sub.f32 	%f113, %f1, %f112;
	ld.global.nc.f32 	%f114, [%rd12+28];
	sub.f32 	%f115, %f2, %f114;
	ld.global.nc.f32 	%f116, [%rd12+32];
	sub.f32 	%f117, %f3, %f116;
	mul.f32 	%f118, %f115, %f115;
	fma.rn.f32 	%f119, %f113, %f113, %f118;
	fma.rn.f32 	%f120, %f117, %f117, %f119;
	setp.lt.f32 	%p17, %f120, %f111;
	selp.f32 	%f121, %f120, %f111, %p17;
	selp.b32 	%r54, %r53, %r52, %p17;
	add.s32 	%r55, %r70, 3;
	add.s32 	%r56, %r49, 9;
	mul.wide.u32 	%rd13, %r56, 4;
	add.s64 	%rd14, %rd1, %rd13;
	ld.global.nc.f32 	%f122, [%rd14];
	sub.f32 	%f123, %f1, %f122;
	ld.global.nc.f32 	%f124, [%rd14+4];
	sub.f32 	%f125, %f2, %f124;
	ld.global.nc.f32 	%f126, [%rd14+8];
	sub.f32 	%f127, %f3, %f126;
	mul.f32 	%f128, %f125, %f125;
	fma.rn.f32 	%f129, %f123, %f123, %f128;
	fma.rn.f32 	%f130, %f127, %f127, %f129;
	setp.lt.f32 	%p18, %f130, %f121;
	selp.f32 	%f160, %f130, %f121, %p18;
	selp.b32 	%r75, %r55, %r54, %p18;
	add.s32 	%r70, %r70, 4;
$L__BB1_8:
	setp.eq.s32 	%p19, %r11, 0;
	@%p19 bra 	$L__BB1_13;
	setp.eq.s32 	%p20, %r11, 1;
	@%p20 bra 	$L__BB1_11;
	mul.lo.s32 	%r58, %r70, 3;
	mul.wide.u32 	%rd15, %r58, 4;
	add.s64 	%rd16, %rd1, %rd15;
	ld.global.nc.f32 	%f131, [%rd16];
	sub.f32 	%f132, %f1, %f131;
	ld.global.nc.f32 	%f133, [%rd16+4];
	sub.f32 	%f134, %f2, %f133;
	ld.global.nc.f32 	%f135, [%rd16+8];
	sub.f32 	%f136, %f3, %f135;
	mul.f32 	%f137, %f134, %f134;
	fma.rn.f32 	%f138, %f132, %f132, %f137;
	fma.rn.f32 	%f139, %f136, %f136, %f138;
	setp.lt.f32 	%p21, %f139, %f160;
	selp.f32 	%f140, %f139, %f160, %p21;
	selp.b32 	%r59, %r70, %r75, %p21;
	add.s32 	%r60, %r70, 1;
	add.s32 	%r61, %r58, 3;
	mul.wide.u32 	%rd17, %r61, 4;
	add.s64 	%rd18, %rd1, %rd17;
	ld.global.nc.f32 	%f141, [%rd18];
	sub.f32 	%f142, %f1, %f141;
	ld.global.nc.f32 	%f143, [%rd18+4];
	sub.f32 	%f144, %f2, %f143;
	ld.global.nc.f32 	%f145, [%rd18+8];
	sub.f32 	%f146, %f3, %f145;
	mul.f32 	%f147, %f144, %f144;
	fma.rn.f32 	%f148, %f142, %f142, %f147;
	fma.rn.f32 	%f149, %f146, %f146, %f148;
	setp.lt.f32 	%p22, %f149, %f140;
	selp.f32 	%f160, %f149, %f140, %p22;
	selp.b32 	%r75, %r60, %r59, %p22;
	add.s32 	%r70, %r70, 2;
$L__BB1_11:
	and.b32  	%r62, %r24, 1;
	setp.eq.b32 	%p23, %r62, 1;
	not.pred 	%p24, %p23;
	@%p24 bra 	$L__BB1_13;
	mul.lo.s32 	%r63, %r70, 3;
	mul.wide.u32 	%rd19, %r63, 4;
	add.s64 	%rd20, %rd1, %rd19;
	ld.global.nc.f32 	%f150, [%rd20];
	sub.f32 	%f151, %f1, %f150;
	ld.global.nc.f32 	%f152, [%rd20+4];
	sub.f32 	%f153, %f2, %f152;
	ld.global.nc.f32 	%f154, [%rd20+8];
	sub.f32 	%f155, %f3, %f154;
	mul.f32 	%f156, %f153, %f153;
	fma.rn.f32 	%f157, %f151, %f151, %f156;
	fma.rn.f32 	%f158, %f155, %f155, %f157;
	setp.lt.f32 	%p25, %f158, %f160;
	selp.b32 	%r75, %r70, %r75, %p25;
$L__BB1_13:
	cvta.to.global.u64 	%rd21, %rd6;
	mul.wide.s32 	%rd22, %r1, 4;
	add.s64 	%rd23, %rd21, %rd22;
	st.global.u32 	[%rd23], %r75;
$L__BB1_14:
	ret;

}
	// .globl	_Z15voronoi_controlPKfPKiPfi
.visible .entry _Z15voronoi_controlPKfPKiPfi(
	.param .u64 .ptr .align 1 _Z15voronoi_controlPKfPKiPfi_param_0,
	.param .u64 .ptr .align 1 _Z15voronoi_controlPKfPKiPfi_param_1,
	.param .u64 .ptr .align 1 _Z15voronoi_controlPKfPKiPfi_param_2,
	.param .u32 _Z15voronoi_controlPKfPKiPfi_param_3
)
{
	.reg .pred 	%p<73>;
	.reg .b32 	%r<50>;
	.reg .b32 	%f<249>;
	.reg .b64 	%rd<29>;

	ld.param.u64 	%rd10, [_Z15voronoi_controlPKfPKiPfi_param_0];
	ld.param.u64 	%rd11, [_Z15voronoi_controlPKfPKiPfi_param_1];
	ld.param.u64 	%rd9, [_Z15voronoi_controlPKfPKiPfi_param_2];
	ld.param.u32 	%r14, [_Z15voronoi_controlPKfPKiPfi_param_3];
	cvta.to.global.u64 	%rd1, %rd11;
	cvta.to.global.u64 	%rd2, %rd10;
	mov.u32 	%r15, %ctaid.x;
	mov.u32 	%r16, %ntid.x;
	mov.u32 	%r17, %tid.x;
	mad.lo.s32 	%r1, %r15, %r16, %r17;
	mov.u32 	%r18, %ctaid.y;
	mov.u32 	%r19, %ntid.y;
	mov.u32 	%r20, %tid.y;
	mad.lo.s32 	%r21, %r18, %r19, %r20;
	setp.gt.s32 	%p1, %r1, 31;
	setp.gt.u32 	%p2, %r21, 19;
	or.pred  	%p3, %p1, %p2;
	@%p3 bra 	$L__BB2_14;
	cvt.rn.f32.s32 	%f28, %r1;
	add.f32 	%f29, %f28, 0f3F000000;
	mul.f32 	%f1, %f29, 0f40520000;
	cvt.rn.f32.u32 	%f30, %r21;
	add.f32 	%f31, %f30, 0f3F000000;
	mul.f32 	%f2, %f31, 0f4059999A;
	setp.lt.s32 	%p4, %r14, 1;
	mov.f32 	%f247, 0f5D5E0B6B;
	mov.f32 	%f248, %f247;
	@%p4 bra 	$L__BB2_13;
	and.b32  	%r3, %r14, 7;
	setp.lt.u32 	%p5, %r14, 8;
	mov.f32 	%f248, 0f5D5E0B6B;
	mov.b32 	%r48, 0;
	mov.f32 	%f247, %f248;
	@%p5 bra 	$L__BB2_5;
	and.b32  	%r48, %r14, 2147483640;
	neg.s32 	%r46, %r48;
	add.s64 	%rd28, %rd2, 32;
	add.s64 	%rd27, %rd1, 16;
	mov.f32 	%f248, 0f5D5E0B6B;
$L__BB2_4:
	.pragma "nounroll";
	ld.global.nc.f32 	%f35, [%rd28+-32];
	sub.f32 	%f36, %f1, %f35;
	ld.global.nc.f32 	%f37, [%rd28+-28];
	sub.f32 	%f38, %f2, %f37;
	mul.f32 	%f39, %f38, %f38;
	fma.rn.f32 	%f40, %f36, %f36, %f39;
	ld.global.nc.u32 	%r23, [%rd27+-16];
	setp.eq.s32 	%p6, %r23, 0;
	setp.lt.f32 	%p7, %f40, %f247;
	selp.f32 	%f42, %f40, %f247, %p7;
	selp.f32 	%f43, %f42, %f247, %p6;
	setp.eq.s32 	%p8, %r23, 1;
	setp.lt.f32 	%p9, %f40, %f248;
	selp.f32 	%f45, %f40, %f248, %p9;
	selp.f32 	%f46, %f45, %f248, %p8;
	ld.global.nc.f32 	%f48, [%rd28+-24];
	sub.f32 	%f49, %f1, %f48;
	ld.global.nc.f32 	%f50, [%rd28+-20];
	sub.f32 	%f51, %f2, %f50;
	mul.f32 	%f52, %f51, %f51;
	fma.rn.f32 	%f53, %f49, %f49, %f52;
	ld.global.nc.u32 	%r24, [%rd27+-12];
	setp.eq.s32 	%p10, %r24, 0;
	setp.lt.f32 	%p11, %f53, %f43;
	selp.f32 	%f55, %f53, %f43, %p11;
	selp.f32 	%f56, %f55, %f43, %p10;
	setp.eq.s32 	%p12, %r24, 1;
	setp.lt.f32 	%p13, %f53, %f46;
	selp.f32 	%f58, %f53, %f46, %p13;
	selp.f32 	%f59, %f58, %f46, %p12;
	ld.global.nc.f32 	%f61, [%rd28+-16];
	sub.f32 	%f62, %f1, %f61;
	ld.global.nc.f32 	%f63, [%rd28+-12];
	sub.f32 	%f64, %f2, %f63;
	mul.f32 	%f65, %f64, %f64;
	fma.rn.f32 	%f66, %f62, %f62, %f65;
	ld.global.nc.u32 	%r25, [%rd27+-8];
	setp.eq.s32 	%p14, %r25, 0;
	setp.lt.f32 	%p15, %f66, %f56;
	selp.f32 	%f68, %f66, %f56, %p15;
	selp.f32 	%f69, %f68, %f56, %p14;
	setp.eq.s32 	%p16, %r25, 1;
	setp.lt.f32 	%p17, %f66, %f59;
	selp.f32 	%f71, %f66, %f59, %p17;
	selp.f32 	%f72, %f71, %f59, %p16;
	ld.global.nc.f32 	%f74, [%rd28+-8];
	sub.f32 	%f75, %f1, %f74;
	ld.global.nc.f32 	%f76, [%rd28+-4];
	sub.f32 	%f77, %f2, %f76;
	mul.f32 	%f78, %f77, %f77;
	fma.rn.f32 	%f79, %f75, %f75, %f78;
	ld.global.nc.u32 	%r26, [%rd27+-4];
	setp.eq.s32 	%p18, %r26, 0;
	setp.lt.f32 	%p19, %f79, %f69;
	selp.f32 	%f81, %f79, %f69, %p19;
	selp.f32 	%f82, %f81, %f69, %p18;
	setp.eq.s32 	%p20, %r26, 1;
	setp.lt.f32 	%p21, %f79, %f72;
	selp.f32 	%f84, %f79, %f72, %p21;
	selp.f32 	%f85, %f84, %f72, %p20;
	ld.global.nc.f32 	%f87, [%rd28];
	sub.f32 	%f88, %f1, %f87;
	ld.global.nc.f32 	%f89, [%rd28+4];
	sub.f32 	%f90, %f2, %f89;
	mul.f32 	%f91, %f90, %f90;
	fma.rn.f32 	%f92, %f88, %f88, %f91;
	ld.global.nc.u32 	%r27, [%rd27];
	setp.eq.s32 	%p22, %r27, 0;
	setp.lt.f32 	%p23, %f92, %f82;
	selp.f32 	%f94, %f92, %f82, %p23;
	selp.f32 	%f95, %f94, %f82, %p22;
	setp.eq.s32 	%p24, %r27, 1;
	setp.lt.f32 	%p25, %f92, %f85;
	selp.f32 	%f97, %f92, %f85, %p25;
	selp.f32 	%f98, %f97, %f85, %p24;
	ld.global.nc.f32 	%f100, [%rd28+8];
	sub.f32 	%f101, %f1, %f100;
	ld.global.nc.f32 	%f102, [%rd28+12];
	sub.f32 	%f103, %f2, %f102;
	mul.f32 	%f104, %f103, %f103;
	fma.rn.f32 	%f105, %f101, %f101, %f104;
	ld.global.nc.u32 	%r28, [%rd27+4];
	setp.eq.s32 	%p26, %r28, 0;
	setp.lt.f32 	%p27, %f105, %f95;
	selp.f32 	%f107, %f105, %f95, %p27;
	selp.f32 	%f108, %f107, %f95, %p26;
	setp.eq.s32 	%p28, %r28, 1;
	setp.lt.f32 	%p29, %f105, %f98;
	selp.f32 	%f110, %f105, %f98, %p29;
	selp.f32 	%f111, %f110, %f98, %p28;
	ld.global.nc.f32 	%f113, [%rd28+16];
	sub.f32 	%f114, %f1, %f113;
	ld.global.nc.f32 	%f115, [%rd28+20];
	sub.f32 	%f116, %f2, %f115;
	mul.f32 	%f117, %f116, %f116;
	fma.rn.f32 	%f118, %f114, %f114, %f117;
	ld.global.nc.u32 	%r29, [%rd27+8];
	setp.eq.s32 	%p30, %r29, 0;
	setp.lt.f32 	%p31, %f118, %f108;
	selp.f32 	%f120, %f118, %f108, %p31;
	selp.f32 	%f121, %f120, %f108, %p30;
	setp.eq.s32 	%p32, %r29, 1;
	setp.lt.f32 	%p33, %f118, %f111;
	selp.f32 	%f123, %f118, %f111, %p33;
	selp.f32 	%f124, %f123, %f111, %p32;
	ld.global.nc.f32 	%f126, [%rd28+24];
	sub.f32 	%f127, %f1, %f126;
	ld.global.nc.f32 	%f128, [%rd28+28];
	sub.f32 	%f129, %f2, %f128;
	mul.f32 	%f130, %f129, %f129;
	fma.rn.f32 	%f131, %f127, %f127, %f130;
	ld.global.nc.u32 	%r30, [%rd27+12];
	setp.eq.s32 	%p34, %r30, 0;
	setp.lt.f32 	%p35, %f131, %f121;
	selp.f32 	%f133, %f131, %f121, %p35;
	selp.f32 	%f247, %f133, %f121, %p34;
	setp.eq.s32 	%p36, %r30, 1;
	setp.lt.f32 	%p37, %f131, %f124;
	selp.f32 	%f134, %f131, %f124, %p37;
	selp.f32 	%f248, %f134, %f124, %p36;
	add.s32 	%r46, %r46, 8;
	add.s64 	%rd28, %rd28, 64;
	add.s64 	%rd27, %rd27, 32;
	setp.ne.s32 	%p38, %r46, 0;
	@%p38 bra 	$L__BB2_4;
$L__BB2_5:
	setp.eq.s32 	%p39, %r3, 0;
	@%p39 bra 	$L__BB2_13;
	and.b32  	%r9, %r14, 3;
	setp.lt.u32 	%p40, %r3, 4;
	@%p40 bra 	$L__BB2_8;
	shl.b32 	%r31, %r48, 1;
	mul.wide.u32 	%rd12, %r31, 4;
	add.s64 	%rd13, %rd2, %rd12;
	ld.global.nc.f32 	%f136, [%rd13];
	sub.f32 	%f137, %f1, %f136;
	ld.global.nc.f32 	%f138, [%rd13+4];
	sub.f32 	%f139, %f2, %f138;
	mul.f32 	%f140, %f139, %f139;
	fma.rn.f32 	%f141, %f137, %f137, %f140;
	mul.wide.u32 	%rd14, %r48, 4;
	add.s64 	%rd15, %rd1, %rd14;
	ld.global.nc.u32 	%r32, [%rd15];
	setp.eq.s32 	%p41, %r32, 0;
	setp.lt.f32 	%p42, %f141, %f247;
	selp.f32 	%f143, %f141, %f247, %p42;
	selp.f32 	%f144, %f143, %f247, %p41;
	setp.eq.s32 	%p43, %r32, 1;
	setp.lt.f32 	%p44, %f141, %f248;
	selp.f32 	%f146, %f141, %f248, %p44;
	selp.f32 	%f147, %f146, %f248, %p43;
	ld.global.nc.f32 	%f149, [%rd13+8];
	sub.f32 	%f150, %f1, %f149;
	ld.global.nc.f32 	%f151, [%rd13+12];
	sub.f32 	%f152, %f2, %f151;
	mul.f32 	%f153, %f152, %f152;
	fma.rn.f32 	%f154, %f150, %f150, %f153;
	ld.global.nc.u32 	%r33, [%rd15+4];
	setp.eq.s32 	%p45, %r33, 0;
	setp.lt.f32 	%p46, %f154, %f144;
	selp.f32 	%f156, %f154, %f144, %p46;
	selp.f32 	%f157, %f156, %f144, %p45;
	setp.eq.s32 	%p47, %r33, 1;
	setp.lt.f32 	%p48, %f154, %f147;
	selp.f32 	%f159, %f154, %f147, %p48;
	selp.f32 	%f160, %f159, %f147, %p47;
	ld.global.nc.f32 	%f162, [%rd13+16];
	sub.f32 	%f163, %f1, %f162;
	ld.global.nc.f32 	%f164, [%rd13+20];
	sub.f32 	%f165, %f2, %f164;
	mul.f32 	%f166, %f165, %f165;
	fma.rn.f32 	%f167, %f163, %f163, %f166;
	ld.global.nc.u32 	%r34, [%rd15+8];
	setp.eq.s32 	%p49, %r34, 0;
	setp.lt.f32 	%p50, %f167, %f157;
	selp.f32 	%f169, %f167, %f157, %p50;
	selp.f32 	%f170, %f169, %f157, %p49;
	setp.eq.s32 	%p51, %r34, 1;
	setp.lt.f32 	%p52, %f167, %f160;
	selp.f32 	%f172, %f167, %f160, %p52;
	selp.f32 	%f173, %f172, %f160, %p51;
	ld.global.nc.f32 	%f175, [%rd13+24];
	sub.f32 	%f176, %f1, %f175;
	ld.global.nc.f32 	%f177, [%rd13+28];
	sub.f32 	%f178, %f2, %f177;
	mul.f32 	%f179, %f178, %f178;
	fma.rn.f32 	%f180, %f176, %f176, %f179;
	ld.global.nc.u32 	%r35, [%rd15+12];
	setp.eq.s32 	%p53, %r35, 0;
	setp.lt.f32 	%p54, %f180, %f170;
	selp.f32 	%f182, %f180, %f170, %p54;
	selp.f32 	%f247, %f182, %f170, %p53;
	setp.eq.s32 	%p55, %r35, 1;
	setp.lt.f32 	%p56, %f180, %f173;
	selp.f32 	%f183, %f180, %f173, %p56;
	selp.f32 	%f248, %f183, %f173, %p55;
	add.s32 	%r48, %r48, 4;
$L__BB2_8:
	setp.eq.s32 	%p57, %r9, 0;
	@%p57 bra 	$L__BB2_13;
	setp.eq.s32 	%p58, %r9, 1;
	@%p58 bra 	$L__BB2_11;
	shl.b32 	%r36, %r48, 1;
	mul.wide.u32 	%rd16, %r36, 4;
	add.s64 	%rd17, %rd2, %rd16;
	ld.global.nc.f32 	%f185, [%rd17];
	sub.f32 	%f186, %f1, %f185;
	ld.global.nc.f32 	%f187, [%rd17+4];
	sub.f32 	%f188, %f2, %f187;
	mul.f32 	%f189, %f188, %f188;
	fma.rn.f32 	%f190, %f186, %f186, %f189;
	mul.wide.u32 	%rd18, %r48, 4;
	add.s64 	%rd19, %rd1, %rd18;
	ld.global.nc.u32 	%r37, [%rd19];
	setp.eq.s32 	%p59, %r37, 0;
	setp.lt.f32 	%p60, %f190, %f247;
	selp.f32 	%f192, %f190, %f247, %p60;
	selp.f32 	%f193, %f192, %f247, %p59;
	setp.eq.s32 	%p61, %r37, 1;
	setp.lt.f32 	%p62, %f190, %f248;
	selp.f32 	%f195, %f190, %f248, %p62;
	selp.f32 	%f196, %f195, %f248, %p61;
	ld.global.nc.f32 	%f198, [%rd17+8];
	sub.f32 	%f199, %f1, %f198;
	ld.global.nc.f32 	%f200, [%rd17+12];
	sub.f32 	%f201, %f2, %f200;
	mul.f32 	%f202, %f201, %f201;
	fma.rn.f32 	%f203, %f199, %f199, %f202;
	ld.global.nc.u32 	%r38, [%rd19+4];
	setp.eq.s32 	%p63, %r38, 0;
	setp.lt.f32 	%p64, %f203, %f193;
	selp.f32 	%f205, %f203, %f193, %p64;
	selp.f32 	%f247, %f205, %f193, %p63;
	setp.eq.s32 	%p65, %r38, 1;
	setp.lt.f32 	%p66, %f203, %f196;
	selp.f32 	%f206, %f203, %f196, %p66;
	selp.f32 	%f248, %f206, %f196, %p65;
	add.s32 	%r48, %r48, 2;
$L__BB2_11:
	and.b32  	%r39, %r14, 1;
	setp.eq.b32 	%p67, %r39, 1;
	not.pred 	%p68, %p67;
	@%p68 bra 	$L__BB2_13;
	shl.b32 	%r40, %r48, 1;
	mul.wide.u32 	%rd20, %r40, 4;
	add.s64 	%rd21, %rd2, %rd20;
	ld.global.nc.f32 	%f207, [%rd21];
	sub.f32 	%f208, %f1, %f207;
	ld.global.nc.f32 	%f209, [%rd21+4];
	sub.f32 	%f210, %f2, %f209;
	mul.f32 	%f211, %f210, %f210;
	fma.rn.f32 	%f212, %f208, %f208, %f211;
	mul.wide.u32 	%rd22, %r48, 4;
	add.s64 	%rd23, %rd1, %rd22;
	ld.global.nc.u32 	%r41, [%rd23];
	setp.eq.s32 	%p69, %r41, 0;
	setp.lt.f32 	%p70, %f212, %f247;
	selp.f32 	%f214, %f212, %f247, %p70;
	selp.f32 	%f247, %f214, %f247, %p69;
	setp.eq.s32 	%p71, %r41, 1;
	setp.lt.f32 	%p72, %f212, %f248;
	selp.f32 	%f215, %f212, %f248, %p72;
	selp.f32 	%f248, %f215, %f248, %p71;
$L__BB2_13:
	sqrt.rn.f32 	%f216, %f248;
	sqrt.rn.f32 	%f217, %f247;
	sub.f32 	%f218, %f216, %f217;
	mul.f32 	%f219, %f218, 0fBE99999A;
	fma.rn.f32 	%f220, %f219, 0f3BBB989D, 0f3F000000;
	cvt.sat.f32.f32 	%f221, %f220;
	mov.f32 	%f222, 0f4B400001;
	mov.f32 	%f223, 0f437C0000;
	fma.rm.f32 	%f224, %f221, %f223, %f222;
	add.f32 	%f225, %f224, 0fCB40007F;
	neg.f32 	%f226, %f225;
	fma.rn.f32 	%f227, %f219, 0f3FB8AA3B, %f226;
	fma.rn.f32 	%f228, %f219, 0f32A57060, %f227;
	mov.b32 	%r42, %f224;
	shl.b32 	%r43, %r42, 23;
	mov.b32 	%f229, %r43;
	ex2.approx.ftz.f32 	%f230, %f228;
	fma.rn.f32 	%f231, %f230, %f229, 0f3F800000;
	rcp.rn.f32 	%f232, %f231;
	shl.b32 	%r44, %r21, 5;
	add.s32 	%r45, %r44, %r1;
	cvta.to.global.u64 	%rd24, %rd9;
	mul.wide.s32 	%rd25, %r45, 4;
	add.s64 	%rd26, %rd24, %rd25;
	st.global.f32 	[%rd26], %f232;
$L__BB2_14:
	ret;

}


// ===== COMPILED SASS (sm_100) =====

	.target	sm_100

	.elftype	@"ET_EXEC"


//--------------------- .note.nv.tkinfo           --------------------------
	.section	.note.nv.tkinfo,"",@"SHT_NOTE"
	.sectionflags	@"SHF_NOTE_NV_TKINFO"
	.tkinfo
        /*0018*/ 	.word	0x00000002
        /*0030*/ 	.string	""
        /*0030*/ 	.string	"ptxas"
        /*0030*/ 	.string	"Cuda compilation tools, release 13.0, V13.0.88"
        /*0030*/ 	.string	"Build cuda_13.0.r13.0/compiler.36424714_0"
        /*0030*/ 	.string	"-arch sm_100 -m 64 "



//--------------------- .note.nv.cuinfo           --------------------------
	.section	.note.nv.cuinfo,"",@"SHT_NOTE"
	.sectionflags	@"SHF_NOTE_NV_CUINFO"
        /*0018*/ 	.short	0x0002
        /*001a*/ 	.short	0x0064
        /*001c*/ 	.short	0x0082
	.zero		2


//--------------------- .nv.info                  --------------------------
	.section	.nv.info,"",@"SHT_CUDA_INFO"
	.align	4


	//----- nvinfo : EIATTR_REGCOUNT
	.align		4
        /*0000*/ 	.byte	0x04, 0x2f
        /*0002*/ 	.short	(.L_1 - .L_0)
	.align		4
.L_0:
        /*0004*/ 	.word	index@(_Z11project_ptsPKfPfS0_i)
        /*0008*/ 	.word	0x00000013


	//----- nvinfo : EIATTR_FRAME_SIZE
	.align		4
.L_1:
        /*000c*/ 	.byte	0x04, 0x11
        /*000e*/ 	.short	(.L_3 - .L_2)
	.align		4
.L_2:
        /*0010*/ 	.word	index@($__internal_2_$__cuda_sm3x_div_rn_noftz_f32_slowpath)
        /*0014*/ 	.word	0x00000000


	//----- nvinfo : EIATTR_FRAME_SIZE
	.align		4
.L_3:
        /*0018*/ 	.byte	0x04, 0x11
        /*001a*/ 	.short	(.L_5 - .L_4)
	.align		4
.L_4:
        /*001c*/ 	.word	index@(_Z11project_ptsPKfPfS0_i)
        /*0020*/ 	.word	0x00000000


	//----- nvinfo : EIATTR_REGCOUNT
	.align		4
.L_5:
        /*0024*/ 	.byte	0x04, 0x2f
        /*0026*/ 	.short	(.L_7 - .L_6)
	.align		4
.L_6:
        /*0028*/ 	.word	index@(_Z12assign_teamsPKfS0_Piii)
        /*002c*/ 	.word	0x00000020


	//----- nvinfo : EIATTR_FRAME_SIZE
	.align		4
.L_7:
        /*0030*/ 	.byte	0x04, 0x11
        /*0032*/ 	.short	(.L_9 - .L_8)
	.align		4
.L_8:
        /*0034*/ 	.word	index@(_Z12assign_teamsPKfS0_Piii)
        /*0038*/ 	.word	0x00000000


	//----- nvinfo : EIATTR_REGCOUNT
	.align		4
.L_9:
        /*003c*/ 	.byte	0x04, 0x2f
        /*003e*/ 	.short	(.L_11 - .L_10)
	.align		4
.L_10:
        /*0040*/ 	.word	index@(_Z15voronoi_controlPKfPKiPfi)
        /*0044*/ 	.word	0x0000001d


	//----- nvinfo : EIATTR_FRAME_SIZE
	.align		4
.L_11:
        /*0048*/ 	.byte	0x04, 0x11
        /*004a*/ 	.short	(.L_13 - .L_12)
	.align		4
.L_12:
        /*004c*/ 	.word	index@($__internal_1_$__cuda_sm20_sqrt_rn_f32_slowpath)
        /*0050*/ 	.word	0x00000000


	//----- nvinfo : EIATTR_FRAME_SIZE
	.align		4
.L_13:
        /*0054*/ 	.byte	0x04, 0x11
        /*0056*/ 	.short	(.L_15 - .L_14)
	.align		4
.L_14:
        /*0058*/ 	.word	index@($__internal_0_$__cuda_sm20_rcp_rn_f32_slowpath)
        /*005c*/ 	.word	0x00000000


	//----- nvinfo : EIATTR_FRAME_SIZE
	.align		4
.L_15:
        /*0060*/ 	.byte	0x04, 0x11
        /*0062*/ 	.short	(.L_17 - .L_16)
	.align		4
.L_16:
        /*0064*/ 	.word	index@(_Z15voronoi_controlPKfPKiPfi)
        /*0068*/ 	.word	0x00000000


	//----- nvinfo : EIATTR_MIN_STACK_SIZE
	.align		4
.L_17:
        /*006c*/ 	.byte	0x04, 0x12
        /*006e*/ 	.short	(.L_19 - .L_18)
	.align		4
.L_18:
        /*0070*/ 	.word	index@(_Z15voronoi_controlPKfPKiPfi)
        /*0074*/ 	.word	0x00000000


	//----- nvinfo : EIATTR_MIN_STACK_SIZE
	.align		4
.L_19:
        /*0078*/ 	.byte	0x04, 0x12
        /*007a*/ 	.short	(.L_21 - .L_20)
	.align		4
.L_20:
        /*007c*/ 	.word	index@(_Z12assign_teamsPKfS0_Piii)
        /*0080*/ 	.word	0x00000000


	//----- nvinfo : EIATTR_MIN_STACK_SIZE
	.align		4
.L_21:
        /*0084*/ 	.byte	0x04, 0x12
        /*0086*/ 	.short	(.L_23 - .L_22)
	.align		4
.L_22:
        /*0088*/ 	.word	index@(_Z11project_ptsPKfPfS0_i)
        /*008c*/ 	.word	0x00000000
.L_23:


//--------------------- .nv.compat                --------------------------
	.section	.nv.compat,"",@"SHT_CUDA_COMPAT_INFO"
	.align	4
        /*0000*/ 	.byte	0x02, 0x09, 0x00, 0x00, 0x02, 0x02, 0x01, 0x00, 0x02, 0x05, 0x05, 0x00, 0x03, 0x07, 0x01, 0x01
        /*0010*/ 	.byte	0x02, 0x03, 0x00, 0x00, 0x02, 0x06, 0x01, 0x00, 0x04, 0x0b, 0x08, 0x00, 0x01, 0x00, 0x00, 0x00
        /*0020*/ 	.byte	0x00, 0x00, 0x00, 0x00


//--------------------- .nv.info._Z15voronoi_controlPKfPKiPfi --------------------------
	.section	.nv.info._Z15voronoi_controlPKfPKiPfi,"",@"SHT_CUDA_INFO"
	.sectionflags	@""
	.align	4


	//----- nvinfo : EIATTR_CUDA_API_VERSION
	.align		4
        /*0000*/ 	.byte	0x04, 0x37
        /*0002*/ 	.short	(.L_25 - .L_24)
.L_24:
        /*0004*/ 	.word	0x00000082


	//----- nvinfo : EIATTR_KPARAM_INFO
	.align		4
.L_25:
        /*0008*/ 	.byte	0x04, 0x17
        /*000a*/ 	.short	(.L_27 - .L_26)
.L_26:
        /*000c*/ 	.word	0x00000000
        /*0010*/ 	.short	0x0003
        /*0012*/ 	.short	0x0018
        /*0014*/ 	.byte	0x00, 0xf0, 0x11, 0x00


	//----- nvinfo : EIATTR_KPARAM_INFO
	.align		4
.L_27:
        /*0018*/ 	.byte	0x04, 0x17
        /*001a*/ 	.short	(.L_29 - .L_28)
.L_28:
        /*001c*/ 	.word	0x00000000
        /*0020*/ 	.short	0x0002
        /*0022*/ 	.short	0x0010
        /*0024*/ 	.byte	0x00, 0xf5, 0x21, 0x00


	//----- nvinfo : EIATTR_KPARAM_INFO
	.align		4
.L_29:
        /*0028*/ 	.byte	0x04, 0x17
        /*002a*/ 	.short	(.L_31 - .L_30)
.L_30:
        /*002c*/ 	.word	0x00000000
        /*0030*/ 	.short	0x0001
        /*0032*/ 	.short	0x0008
        /*0034*/ 	.byte	0x00, 0xf5, 0x21, 0x00


	//----- nvinfo : EIATTR_KPARAM_INFO
	.align		4
.L_31:
        /*0038*/ 	.byte	0x04, 0x17
        /*003a*/ 	.short	(.L_33 - .L_32)
.L_32:
        /*003c*/ 	.word	0x00000000
        /*0040*/ 	.short	0x0000
        /*0042*/ 	.short	0x0000
        /*0044*/ 	.byte	0x00, 0xf5, 0x21, 0x00


	//----- nvinfo : EIATTR_SPARSE_MMA_MASK
	.align		4
.L_33:
        /*0048*/ 	.byte	0x03, 0x50
        /*004a*/ 	.short	0x0000


	//----- nvinfo : EIATTR_MAXREG_COUNT
	.align		4
        /*004c*/ 	.byte	0x03, 0x1b
        /*004e*/ 	.short	0x00ff


	//----- nvinfo : EIATTR_MERCURY_ISA_VERSION
	.align		4
        /*0050*/ 	.byte	0x03, 0x5f
        /*0052*/ 	.short	0x0101


	//----- nvinfo : EIATTR_VRC_CTA_INIT_COUNT
	.align		4
        /*0054*/ 	.byte	0x02, 0x4a
	.zero		1
	.zero		1


	//----- nvinfo : EIATTR_EXIT_INSTR_OFFSETS
	.align		4
        /*0058*/ 	.byte	0x04, 0x1c
        /*005a*/ 	.short	(.L_35 - .L_34)


	//   ....[0]....
.L_34:
        /*005c*/ 	.word	0x000000b0


	//   ....[1]....
        /*0060*/ 	.word	0x000014c0


	//----- nvinfo : EIATTR_CRS_STACK_SIZE
	.align		4
.L_35:
        /*0064*/ 	.byte	0x04, 0x1e
        /*0066*/ 	.short	(.L_37 - .L_36)
.L_36:
        /*0068*/ 	.word	0x00000000


	//----- nvinfo : EIATTR_CBANK_PARAM_SIZE
	.align		4
.L_37:
        /*006c*/ 	.byte	0x03, 0x19
        /*006e*/ 	.short	0x001c


	//----- nvinfo : EIATTR_PARAM_CBANK
	.align		4
        /*0070*/ 	.byte	0x04, 0x0a
        /*0072*/ 	.short	(.L_39 - .L_38)
	.align		4
.L_38:
        /*0074*/ 	.word	index@(.nv.constant0._Z15voronoi_controlPKfPKiPfi)
        /*0078*/ 	.short	0x0380
        /*007a*/ 	.short	0x001c


	//----- nvinfo : EIATTR_SW_WAR
	.align		4
.L_39:
        /*007c*/ 	.byte	0x04, 0x36
        /*007e*/ 	.short	(.L_41 - .L_40)
.L_40:
        /*0080*/ 	.word	0x00000008
.L_41:


//--------------------- .nv.info._Z12assign_teamsPKfS0_Piii --------------------------
	.section	.nv.info._Z12assign_teamsPKfS0_Piii,"",@"SHT_CUDA_INFO"
	.sectionflags	@""
	.align	4


	//----- nvinfo : EIATTR_CUDA_API_VERSION
	.align		4
        /*0000*/ 	.byte	0x04, 0x37
        /*0002*/ 	.short	(.L_43 - .L_42)
.L_42:
        /*0004*/ 	.word	0x00000082


	//----- nvinfo : EIATTR_KPARAM_INFO
	.align		4
.L_43:
        /*0008*/ 	.byte	0x04, 0x17
        /*000a*/ 	.short	(.L_45 - .L_44)
.L_44:
        /*000c*/ 	.word	0x00000000
        /*0010*/ 	.short	0x0004
        /*0012*/ 	.short	0x001c
        /*0014*/ 	.byte	0x00, 0xf0, 0x11, 0x00


	//----- nvinfo : EIATTR_KPARAM_INFO
	.align		4
.L_45:
        /*0018*/ 	.byte	0x04, 0x17
        /*001a*/ 	.short	(.L_47 - .L_46)
.L_46:
        /*001c*/ 	.word	0x00000000
        /*0020*/ 	.short	0x0003
        /*0022*/ 	.short	0x0018
        /*0024*/ 	.byte	0x00, 0xf0, 0x11, 0x00


	//----- nvinfo : EIATTR_KPARAM_INFO
	.align		4
.L_47:
        /*0028*/ 	.byte	0x04, 0x17
        /*002a*/ 	.short	(.L_49 - .L_48)
.L_48:
        /*002c*/ 	.word	0x00000000
        /*0030*/ 	.short	0x0002
        /*0032*/ 	.short	0x0010
        /*0034*/ 	.byte	0x00, 0xf5, 0x21, 0x00


	//----- nvinfo : EIATTR_KPARAM_INFO
	.align		4
.L_49:
        /*0038*/ 	.byte	0x04, 0x17
        /*003a*/ 	.short	(.L_51 - .L_50)
.L_50:
        /*003c*/ 	.word	0x00000000
        /*0040*/ 	.short	0x0001
        /*0042*/ 	.short	0x0008
        /*0044*/ 	.byte	0x00, 0xf5, 0x21, 0x00


	//----- nvinfo : EIATTR_KPARAM_INFO
	.align		4
.L_51:
        /*0048*/ 	.byte	0x04, 0x17
        /*004a*/ 	.short	(.L_53 - .L_52)
.L_52:
        /*004c*/ 	.word	0x00000000
        /*0050*/ 	.short	0x0000
        /*0052*/ 	.short	0x0000
        /*0054*/ 	.byte	0x00, 0xf5, 0x21, 0x00


	//----- nvinfo : EIATTR_SPARSE_MMA_MASK
	.align		4
.L_53:
        /*0058*/ 	.byte	0x03, 0x50
        /*005a*/ 	.short	0x0000


	//----- nvinfo : EIATTR_MAXREG_COUNT
	.align		4
        /*005c*/ 	.byte	0x03, 0x1b
        /*005e*/ 	.short	0x00ff


	//----- nvinfo : EIATTR_MERCURY_ISA_VERSION
	.align		4
        /*0060*/ 	.byte	0x03, 0x5f
        /*0062*/ 	.short	0x0101


	//----- nvinfo : EIATTR_VRC_CTA_INIT_COUNT
	.align		4
        /*0064*/ 	.byte	0x02, 0x4a
	.zero		1
	.zero		1


	//----- nvinfo : EIATTR_EXIT_INSTR_OFFSETS
	.align		4
        /*0068*/ 	.byte	0x04, 0x1c
        /*006a*/ 	.short	(.L_55 - .L_54)


	//   ....[0]....
.L_54:
        /*006c*/ 	.word	0x00000070


	//   ....[1]....
        /*0070*/ 	.word	0x00000f80


	//----- nvinfo : EIATTR_CBANK_PARAM_SIZE
	.align		4
.L_55:
        /*0074*/ 	.byte	0x03, 0x19
        /*0076*/ 	.short	0x0020


	//----- nvinfo : EIATTR_PARAM_CBANK
	.align		4
        /*0078*/ 	.byte	0x04, 0x0a
        /*007a*/ 	.short	(.L_57 - .L_56)
	.align		4
.L_56:
        /*007c*/ 	.word	index@(.nv.constant0._Z12assign_teamsPKfS0_Piii)
        /*0080*/ 	.short	0x0380
        /*0082*/ 	.short	0x0020


	//----- nvinfo : EIATTR_SW_WAR
	.align		4
.L_57:
        /*0084*/ 	.byte	0x04, 0x36
        /*0086*/ 	.short	(.L_59 - .L_58)
.L_58:
        /*0088*/ 	.word	0x00000008
.L_59:


//--------------------- .nv.info._Z11project_ptsPKfPfS0_i --------------------------
	.section	.nv.info._Z11project_ptsPKfPfS0_i,"",@"SHT_CUDA_INFO"
	.sectionflags	@""
	.align	4


	//----- nvinfo : EIATTR_CUDA_API_VERSION
	.align		4
        /*0000*/ 	.byte	0x04, 0x37
        /*0002*/ 	.short	(.L_61 - .L_60)
.L_60:
        /*0004*/ 	.word	0x00000082


	//----- nvinfo : EIATTR_KPARAM_INFO
	.align		4
.L_61:
        /*0008*/ 	.byte	0x04, 0x17
        /*000a*/ 	.short	(.L_63 - .L_62)
.L_62:
        /*000c*/ 	.word	0x00000000
        /*0010*/ 	.short	0x0003
        /*0012*/ 	.short	0x0018
        /*0014*/ 	.byte	0x00, 0xf0, 0x11, 0x00


	//----- nvinfo : EIATTR_KPARAM_INFO
	.align		4
.L_63:
        /*0018*/ 	.byte	0x04, 0x17
        /*001a*/ 	.short	(.L_65 - .L_64)
.L_64:
        /*001c*/ 	.word	0x00000000
        /*0020*/ 	.short	0x0002
        /*0022*/ 	.short	0x0010
        /*0024*/ 	.byte	0x00, 0xf5, 0x21, 0x00


	//----- nvinfo : EIATTR_KPARAM_INFO
	.align		4
.L_65:
        /*0028*/ 	.byte	0x04, 0x17
        /*002a*/ 	.short	(.L_67 - .L_66)
.L_66:
        /*002c*/ 	.word	0x00000000
        /*0030*/ 	.short	0x0001
        /*0032*/ 	.short	0x0008
        /*0034*/ 	.byte	0x00, 0xf5, 0x21, 0x00


	//----- nvinfo : EIATTR_KPARAM_INFO
	.align		4
.L_67:
        /*0038*/ 	.byte	0x04, 0x17
        /*003a*/ 	.short	(.L_69 - .L_68)
.L_68:
        /*003c*/ 	.word	0x00000000
        /*0040*/ 	.short	0x0000
        /*0042*/ 	.short	0x0000
        /*0044*/ 	.byte	0x00, 0xf5, 0x21, 0x00


	//----- nvinfo : EIATTR_SPARSE_MMA_MASK
	.align		4
.L_69:
        /*0048*/ 	.byte	0x03, 0x50
        /*004a*/ 	.short	0x0000


	//----- nvinfo : EIATTR_MAXREG_COUNT
	.align		4
        /*004c*/ 	.byte	0x03, 0x1b
        /*004e*/ 	.short	0x00ff


	//----- nvinfo : EIATTR_MERCURY_ISA_VERSION
	.align		4
        /*0050*/ 	.byte	0x03, 0x5f
        /*0052*/ 	.short	0x0101


	//----- nvinfo : EIATTR_VRC_CTA_INIT_COUNT
	.align		4
        /*0054*/ 	.byte	0x02, 0x4a
	.zero		1
	.zero		1


	//----- nvinfo : EIATTR_EXIT_INSTR_OFFSETS
	.align		4
        /*0058*/ 	.byte	0x04, 0x1c
        /*005a*/ 	.short	(.L_71 - .L_70)


	//   ....[0]....
.L_70:
        /*005c*/ 	.word	0x00000070


	//   ....[1]....
        /*0060*/ 	.word	0x000001a0


	//   ....[2]....
        /*0064*/ 	.word	0x00000470


	//----- nvinfo : EIATTR_CRS_STACK_SIZE
	.align		4
.L_71:
        /*0068*/ 	.byte	0x04, 0x1e
        /*006a*/ 	.short	(.L_73 - .L_72)
.L_72:
        /*006c*/ 	.word	0x00000000


	//----- nvinfo : EIATTR_CBANK_PARAM_SIZE
	.align		4
.L_73:
        /*0070*/ 	.byte	0x03, 0x19
        /*0072*/ 	.short	0x001c


	//----- nvinfo : EIATTR_PARAM_CBANK
	.align		4
        /*0074*/ 	.byte	0x04, 0x0a
        /*0076*/ 	.short	(.L_75 - .L_74)
	.align		4
.L_74:
        /*0078*/ 	.word	index@(.nv.constant0._Z11project_ptsPKfPfS0_i)
        /*007c*/ 	.short	0x0380
        /*007e*/ 	.short	0x001c


	//----- nvinfo : EIATTR_SW_WAR
	.align		4
.L_75:
        /*0080*/ 	.byte	0x04, 0x36
        /*0082*/ 	.short	(.L_77 - .L_76)
.L_76:
        /*0084*/ 	.word	0x00000008
.L_77:


//--------------------- .nv.callgraph             --------------------------
	.section	.nv.callgraph,"",@"SHT_CUDA_CALLGRAPH"
	.align	4
	.sectionentsize	8
	.align		4
        /*0000*/ 	.word	0x00000000
	.align		4
        /*0004*/ 	.word	0xffffffff
	.align		4
        /*0008*/ 	.word	0x00000000
	.align		4
        /*000c*/ 	.word	0xfffffffe
	.align		4
        /*0010*/ 	.word	0x00000000
	.align		4
        /*0014*/ 	.word	0xfffffffd
	.align		4
        /*0018*/ 	.word	0x00000000
	.align		4
        /*001c*/ 	.word	0xfffffffc


//--------------------- .text._Z15voronoi_controlPKfPKiPfi --------------------------
	.section	.text._Z15voronoi_controlPKfPKiPfi,"ax",@progbits
	.align	128
        .global         _Z15voronoi_controlPKfPKiPfi
        .type           _Z15voronoi_controlPKfPKiPfi,@function
        .size           _Z15voronoi_controlPKfPKiPfi,(.L_x_43 - _Z15voronoi_controlPKfPKiPfi)
        .other          _Z15voronoi_controlPKfPKiPfi,@"STO_CUDA_ENTRY STV_DEFAULT"
_Z15voronoi_controlPKfPKiPfi:
.text._Z15voronoi_controlPKfPKiPfi:
[----:B------:R-:W-:Y:S01]  /*0000*/  LDC R1, c[0x0][0x37c] ;  /* 0x0000df00ff017b82 */ /* 0x000fe20000000800 */
[----:B------:R-:W0:Y:S07]  /*0010*/  S2R R3, SR_TID.Y ;  /* 0x0000000000037919 */ /* 0x000e2e0000002200 */
[----:B------:R-:W1:Y:S01]  /*0020*/  LDC R7, c[0x0][0x360] ;  /* 0x0000d800ff077b82 */ /* 0x000e620000000800 */
[----:B------:R-:W1:Y:S07]  /*0030*/  S2R R0, SR_TID.X ;  /* 0x0000000000007919 */ /* 0x000e6e0000002100 */
[----:B------:R-:W0:Y:S08]  /*0040*/  S2UR UR5, SR_CTAID.Y ;  /* 0x00000000000579c3 */ /* 0x000e300000002600 */
[----:B------:R-:W0:Y:S08]  /*0050*/  LDC R6, c[0x0][0x364] ;  /* 0x0000d900ff067b82 */ /* 0x000e300000000800 */
[----:B------:R-:W1:Y:S01]  /*0060*/  S2UR UR4, SR_CTAID.X ;  /* 0x00000000000479c3 */ /* 0x000e620000002500 */
[----:B0-----:R-:W-:-:S05]  /*0070*/  IMAD R6, R6, UR5, R3 ;  /* 0x0000000506067c24 */ /* 0x001fca000f8e0203 */
[----:B------:R-:W-:Y:S01]  /*0080*/  ISETP.GT.U32.AND P0, PT, R6, 0x13, PT ;  /* 0x000000130600780c */ /* 0x000fe20003f04070 */
[----:B-1----:R-:W-:-:S05]  /*0090*/  IMAD R7, R7, UR4, R0 ;  /* 0x0000000407077c24 */ /* 0x002fca000f8e0200 */
[----:B------:R-:W-:-:S13]  /*00a0*/  ISETP.GT.OR P0, PT, R7, 0x1f, P0 ;  /* 0x0000001f0700780c */ /* 0x000fda0000704670 */
[----:B------:R-:W-:Y:S05]  /*00b0*/  @P0 EXIT ;  /* 0x000000000000094d */ /* 0x000fea0003800000 */
[----:B------:R-:W0:Y:S01]  /*00c0*/  LDCU UR8, c[0x0][0x398] ;  /* 0x00007300ff0877ac */ /* 0x000e220008000800 */
[----:B------:R-:W-:Y:S02]  /*00d0*/  IMAD.MOV.U32 R15, RZ, RZ, 0x5d5e0b6b ;  /* 0x5d5e0b6bff0f7424 */ /* 0x000fe400078e00ff */
[----:B------:R-:W-:Y:S01]  /*00e0*/  IMAD.MOV.U32 R14, RZ, RZ, 0x5d5e0b6b ;  /* 0x5d5e0b6bff0e7424 */ /* 0x000fe200078e00ff */
[----:B------:R-:W1:Y:S01]  /*00f0*/  LDCU.64 UR16, c[0x0][0x358] ;  /* 0x00006b00ff1077ac */ /* 0x000e620008000a00 */
[----:B0-----:R-:W-:-:S09]  /*0100*/  UISETP.GE.AND UP0, UPT, UR8, 0x1, UPT ;  /* 0x000000010800788c */ /* 0x001fd2000bf06270 */
[----:B-1----:R-:W-:Y:S05]  /*0110*/  BRA.U !UP0, `(.L_x_0) ;  /* 0x0000000d08f87547 */ /* 0x002fea000b800000 */
[----:B------:R-:W-:Y:S01]  /*0120*/  UISETP.GE.U32.AND UP1, UPT, UR8, 0x8, UPT ;  /* 0x000000080800788c */ /* 0x000fe2000bf26070 */
[----:B------:R-:W-:Y:S01]  /*0130*/  I2FP.F32.S32 R8, R7 ;  /* 0x0000000700087245 */ /* 0x000fe20000201400 */
[----:B------:R-:W-:Y:S01]  /*0140*/  HFMA2 R0, -RZ, RZ, 0, 0 ;  /* 0x00000000ff007431 */ /* 0x000fe200000001ff */
[----:B------:R-:W-:Y:S01]  /*0150*/  I2FP.F32.U32 R9, R6 ;  /* 0x0000000600097245 */ /* 0x000fe20000201000 */
[----:B------:R-:W-:Y:S01]  /*0160*/  ULOP3.LUT UR9, UR8, 0x7, URZ, 0xc0, !UPT ;  /* 0x0000000708097892 */ /* 0x000fe2000f8ec0ff */
[----:B------:R-:W-:Y:S02]  /*0170*/  IMAD.MOV.U32 R14, RZ, RZ, 0x5d5e0b6b ;  /* 0x5d5e0b6bff0e7424 */ /* 0x000fe400078e00ff */
[----:B------:R-:W-:Y:S01]  /*0180*/  FADD R8, R8, 0.5 ;  /* 0x3f00000008087421 */ /* 0x000fe20000000000 */
[----:B------:R-:W-:Y:S02]  /*0190*/  IMAD.MOV.U32 R15, RZ, RZ, 0x5d5e0b6b ;  /* 0x5d5e0b6bff0f7424 */ /* 0x000fe400078e00ff */
[----:B------:R-:W-:Y:S01]  /*01a0*/  FADD R9, R9, 0.5 ;  /* 0x3f00000009097421 */ /* 0x000fe20000000000 */
[----:B------:R-:W-:Y:S01]  /*01b0*/  UISETP.NE.AND UP0, UPT, UR9, URZ, UPT ;  /* 0x000000ff0900728c */ /* 0x000fe2000bf05270 */
[----:B------:R-:W-:Y:S10]  /*01c0*/  BRA.U !UP1, `(.L_x_1) ;  /* 0x0000000509f07547 */ /* 0x000ff4000b800000 */
[----:B------:R-:W0:Y:S01]  /*01d0*/  LDCU.128 UR12, c[0x0][0x380] ;  /* 0x00007000ff0c77ac */ /* 0x000e220008000c00 */
[----:B------:R-:W-:Y:S01]  /*01e0*/  IMAD.MOV.U32 R14, RZ, RZ, 0x5d5e0b6b ;  /* 0x5d5e0b6bff0e7424 */ /* 0x000fe200078e00ff */
[----:B------:R-:W-:-:S04]  /*01f0*/  ULOP3.LUT UR10, UR8, 0x7ffffff8, URZ, 0xc0, !UPT ;  /* 0x7ffffff8080a7892 */ /* 0x000fc8000f8ec0ff */
[----:B------:R-:W-:Y:S02]  /*0200*/  UIADD3 UR11, UPT, UPT, -UR10, URZ, URZ ;  /* 0x000000ff0a0b7290 */ /* 0x000fe4000fffe1ff */
[----:B------:R-:W-:Y:S01]  /*0210*/  IMAD.U32 R0, RZ, RZ, UR10 ;  /* 0x0000000aff007e24 */ /* 0x000fe2000f8e00ff */
[----:B0-----:R-:W-:Y:S02]  /*0220*/  UIADD3 UR6, UP1, UPT, UR12, 0x20, URZ ;  /* 0x000000200c067890 */ /* 0x001fe4000ff3e0ff */
[----:B------:R-:W-:Y:S02]  /*0230*/  UIADD3 UR4, UP2, UPT, UR14, 0x10, URZ ;  /* 0x000000100e047890 */ /* 0x000fe4000ff5e0ff */
[----:B------:R-:W-:Y:S02]  /*0240*/  UIADD3.X UR7, UPT, UPT, URZ, UR13, URZ, UP1, !UPT ;  /* 0x0000000dff077290 */ /* 0x000fe40008ffe4ff */
[----:B------:R-:W-:Y:S01]  /*0250*/  UIADD3.X UR5, UPT, UPT, URZ, UR15, URZ, UP2, !UPT ;  /* 0x0000000fff057290 */ /* 0x000fe200097fe4ff */
[----:B------:R-:W-:Y:S01]  /*0260*/  MOV R2, UR6 ;  /* 0x0000000600027c02 */ /* 0x000fe20008000f00 */
[----:B------:R-:W-:-:S02]  /*0270*/  IMAD.U32 R4, RZ, RZ, UR4 ;  /* 0x00000004ff047e24 */ /* 0x000fc4000f8e00ff */
[----:B------:R-:W-:Y:S02]  /*0280*/  IMAD.U32 R3, RZ, RZ, UR7 ;  /* 0x00000007ff037e24 */ /* 0x000fe4000f8e00ff */
[----:B------:R-:W-:-:S07]  /*0290*/  IMAD.U32 R5, RZ, RZ, UR5 ;  /* 0x00000005ff057e24 */ /* 0x000fce000f8e00ff */
.L_x_2:
[----:B------:R-:W2:Y:S04]  /*02a0*/  LDG.E.CONSTANT R10, desc[UR16][R2.64+-0x1c] ;  /* 0xffffe410020a7981 */ /* 0x000ea8000c1e9900 */
[----:B------:R-:W3:Y:S04]  /*02b0*/  LDG.E.CONSTANT R17, desc[UR16][R2.64+-0x20] ;  /* 0xffffe01002117981 */ /* 0x000ee8000c1e9900 */
[----:B------:R-:W4:Y:S04]  /*02c0*/  LDG.E.CONSTANT R16, desc[UR16][R4.64+-0x10] ;  /* 0xfffff01004107981 */ /* 0x000f28000c1e9900 */
[----:B------:R-:W5:Y:S04]  /*02d0*/  LDG.E.CONSTANT R24, desc[UR16][R2.64+-0x14] ;  /* 0xffffec1002187981 */ /* 0x000f68000c1e9900 */
[----:B------:R-:W5:Y:S04]  /*02e0*/  LDG.E.CONSTANT R19, desc[UR16][R2.64+-0x18] ;  /* 0xffffe81002137981 */ /* 0x000f68000c1e9900 */
[----:B------:R-:W5:Y:S04]  /*02f0*/  LDG.E.CONSTANT R20, desc[UR16][R4.64+-0xc] ;  /* 0xfffff41004147981 */ /* 0x000f68000c1e9900 */
[----:B------:R-:W5:Y:S04]  /*0300*/  LDG.E.CONSTANT R22, desc[UR16][R2.64+-0xc] ;  /* 0xfffff41002167981 */ /* 0x000f68000c1e9900 */
[----:B------:R-:W5:Y:S04]  /*0310*/  LDG.E.CONSTANT R23, desc[UR16][R2.64+-0x10] ;  /* 0xfffff01002177981 */ /* 0x000f68000c1e9900 */
[----:B------:R-:W5:Y:S04]  /*0320*/  LDG.E.CONSTANT R12, desc[UR16][R2.64+-0x4] ;  /* 0xfffffc10020c7981 */ /* 0x000f68000c1e9900 */
[----:B------:R-:W5:Y:S04]  /*0330*/  LDG.E.CONSTANT R11, desc[UR16][R2.64+-0x8] ;  /* 0xfffff810020b7981 */ /* 0x000f68000c1e9900 */
[----:B------:R-:W5:Y:S04]  /*0340*/  LDG.E.CONSTANT R13, desc[UR16][R4.64+-0x8] ;  /* 0xfffff810040d7981 */ /* 0x000f68000c1e9900 */
[----:B------:R-:W5:Y:S01]  /*0350*/  LDG.E.CONSTANT R18, desc[UR16][R4.64] ;  /* 0x0000001004127981 */ /* 0x000f62000c1e9900 */
[----:B--2---:R-:W-:-:S04]  /*0360*/  FFMA R10, R9, 3.4000000953674316406, -R10 ;  /* 0x4059999a090a7823 */ /* 0x004fc8000000080a */
[----:B------:R-:W-:Y:S01]  /*0370*/  FMUL R10, R10, R10 ;  /* 0x0000000a0a0a7220 */ /* 0x000fe20000400000 */
[----:B---3--:R-:W-:Y:S01]  /*0380*/  FFMA R17, R8, 3.28125, -R17 ;  /* 0x4052000008117823 */ /* 0x008fe20000000811 */
[----:B----4-:R-:W-:-:S03]  /*0390*/  ISETP.NE.AND P2, PT, R16, RZ, PT ;  /* 0x000000ff1000720c */ /* 0x010fc60003f45270 */
[----:B------:R-:W-:Y:S01]  /*03a0*/  FFMA R21, R17, R17, R10 ;  /* 0x0000001111157223 */ /* 0x000fe2000000000a */
[----:B------:R-:W-:Y:S01]  /*03b0*/  ISETP.NE.AND P4, PT, R16, 0x1, PT ;  /* 0x000000011000780c */ /* 0x000fe20003f85270 */
[----:B------:R-:W2:Y:S01]  /*03c0*/  LDG.E.CONSTANT R10, desc[UR16][R4.64+-0x4] ;  /* 0xfffffc10040a7981 */ /* 0x000ea2000c1e9900 */
[----:B-----5:R-:W-:-:S03]  /*03d0*/  FFMA R24, R9, 3.4000000953674316406, -R24 ;  /* 0x4059999a09187823 */ /* 0x020fc60000000818 */
[----:B------:R-:W3:Y:S01]  /*03e0*/  LDG.E.CONSTANT R16, desc[UR16][R2.64+0x4] ;  /* 0x0000041002107981 */ /* 0x000ee2000c1e9900 */
[----:B------:R-:W-:Y:S01]  /*03f0*/  FFMA R19, R8, 3.28125, -R19 ;  /* 0x4052000008137823 */ /* 0x000fe20000000813 */
[----:B------:R-:W-:Y:S01]  /*0400*/  FMUL R24, R24, R24 ;  /* 0x0000001818187220 */ /* 0x000fe20000400000 */
[C---:B------:R-:W-:Y:S01]  /*0410*/  FSETP.GEU.AND P3, PT, R21.reuse, R15, PT ;  /* 0x0000000f1500720b */ /* 0x040fe20003f6e000 */
[----:B------:R-:W4:Y:S01]  /*0420*/  LDG.E.CONSTANT R17, desc[UR16][R2.64] ;  /* 0x0000001002117981 */ /* 0x000f22000c1e9900 */
[C---:B------:R-:W-:Y:S02]  /*0430*/  ISETP.NE.AND P0, PT, R20.reuse, RZ, PT ;  /* 0x000000ff1400720c */ /* 0x040fe40003f05270 */
[----:B------:R-:W-:Y:S02]  /*0440*/  ISETP.NE.AND P1, PT, R20, 0x1, PT ;  /* 0x000000011400780c */ /* 0x000fe40003f25270 */
[-C--:B------:R-:W-:Y:S01]  /*0450*/  FSETP.GEU.AND P5, PT, R21, R14.reuse, PT ;  /* 0x0000000e1500720b */ /* 0x080fe20003fae000 */
[----:B------:R-:W-:Y:S01]  /*0460*/  FFMA R24, R19, R19, R24 ;  /* 0x0000001313187223 */ /* 0x000fe20000000018 */
[C---:B------:R-:W-:Y:S01]  /*0470*/  @!P2 FSEL R15, R21.reuse, R15, !P3 ;  /* 0x0000000f150fa208 */ /* 0x040fe20005800000 */
[----:B------:R-:W5:Y:S01]  /*0480*/  LDG.E.CONSTANT R20, desc[UR16][R2.64+0xc] ;  /* 0x00000c1002147981 */ /* 0x000f62000c1e9900 */
[----:B------:R-:W-:Y:S01]  /*0490*/  @!P4 FSEL R14, R21, R14, !P5 ;  /* 0x0000000e150ec208 */ /* 0x000fe20006800000 */
[----:B------:R-:W-:Y:S01]  /*04a0*/  FFMA R22, R9, 3.4000000953674316406, -R22 ;  /* 0x4059999a09167823 */ /* 0x000fe20000000816 */
[C---:B------:R-:W-:Y:S01]  /*04b0*/  FSETP.GEU.AND P2, PT, R24.reuse, R15, PT ;  /* 0x0000000f1800720b */ /* 0x040fe20003f4e000 */
[----:B------:R-:W5:Y:S01]  /*04c0*/  LDG.E.CONSTANT R21, desc[UR16][R2.64+0x8] ;  /* 0x0000081002157981 */ /* 0x000f62000c1e9900 */
[----:B------:R-:W-:Y:S01]  /*04d0*/  FSETP.GEU.AND P3, PT, R24, R14, PT ;  /* 0x0000000e1800720b */ /* 0x000fe20003f6e000 */
[----:B------:R-:W-:-:S02]  /*04e0*/  FFMA R23, R8, 3.28125, -R23 ;  /* 0x4052000008177823 */ /* 0x000fc40000000817 */
[----:B------:R-:W5:Y:S01]  /*04f0*/  LDG.E.CONSTANT R19, desc[UR16][R4.64+0x4] ;  /* 0x0000041004137981 */ /* 0x000f62000c1e9900 */
[----:B------:R-:W-:Y:S01]  /*0500*/  FFMA R25, R9, 3.4000000953674316406, -R12 ;  /* 0x4059999a09197823 */ /* 0x000fe2000000080c */
[----:B------:R-:W-:Y:S01]  /*0510*/  FMUL R22, R22, R22 ;  /* 0x0000001616167220 */ /* 0x000fe20000400000 */
[----:B------:R-:W-:Y:S01]  /*0520*/  @!P0 FSEL R15, R24, R15, !P2 ;  /* 0x0000000f180f8208 */ /* 0x000fe20005000000 */
[----:B------:R-:W-:Y:S01]  /*0530*/  FFMA R11, R8, 3.28125, -R11 ;  /* 0x40520000080b7823 */ /* 0x000fe2000000080b */
[----:B------:R-:W-:Y:S01]  /*0540*/  @!P1 FSEL R14, R24, R14, !P3 ;  /* 0x0000000e180e9208 */ /* 0x000fe20005800000 */
[----:B------:R-:W5:Y:S01]  /*0550*/  LDG.E.CONSTANT R12, desc[UR16][R4.64+0x8] ;  /* 0x00000810040c7981 */ /* 0x000f62000c1e9900 */
[----:B------:R-:W-:-:S03]  /*0560*/  FMUL R26, R25, R25 ;  /* 0x00000019191a7220 */ /* 0x000fc60000400000 */
[----:B------:R-:W5:Y:S01]  /*0570*/  LDG.E.CONSTANT R24, desc[UR16][R2.64+0x14] ;  /* 0x0000141002187981 */ /* 0x000f62000c1e9900 */
[----:B------:R-:W-:-:S03]  /*0580*/  FFMA R22, R23, R23, R22 ;  /* 0x0000001717167223 */ /* 0x000fc60000000016 */
[----:B------:R-:W5:Y:S01]  /*0590*/  LDG.E.CONSTANT R23, desc[UR16][R2.64+0x10] ;  /* 0x0000101002177981 */ /* 0x000f62000c1e9900 */
[----:B------:R-:W-:-:S03]  /*05a0*/  FFMA R25, R11, R11, R26 ;  /* 0x0000000b0b197223 */ /* 0x000fc6000000001a */
[----:B------:R-:W5:Y:S01]  /*05b0*/  LDG.E.CONSTANT R26, desc[UR16][R2.64+0x1c] ;  /* 0x00001c10021a7981 */ /* 0x000f62000c1e9900 */
[C---:B------:R-:W-:Y:S02]  /*05c0*/  ISETP.NE.AND P2, PT, R13.reuse, RZ, PT ;  /* 0x000000ff0d00720c */ /* 0x040fe40003f45270 */
[----:B------:R-:W-:Y:S01]  /*05d0*/  ISETP.NE.AND P4, PT, R13, 0x1, PT ;  /* 0x000000010d00780c */ /* 0x000fe20003f85270 */
[----:B------:R-:W5:Y:S04]  /*05e0*/  LDG.E.CONSTANT R11, desc[UR16][R4.64+0xc] ;  /* 0x00000c10040b7981 */ /* 0x000f68000c1e9900 */
[----:B------:R-:W5:Y:S01]  /*05f0*/  LDG.E.CONSTANT R13, desc[UR16][R2.64+0x18] ;  /* 0x00001810020d7981 */ /* 0x000f62000c1e9900 */
[C---:B------:R-:W-:Y:S02]  /*0600*/  FSETP.GEU.AND P3, PT, R22.reuse, R15, PT ;  /* 0x0000000f1600720b */ /* 0x040fe40003f6e000 */
[----:B------:R-:W-:-:S03]  /*0610*/  FSETP.GEU.AND P5, PT, R22, R14, PT ;  /* 0x0000000e1600720b */ /* 0x000fc60003fae000 */
[C---:B------:R-:W-:Y:S02]  /*0620*/  @!P2 FSEL R15, R22.reuse, R15, !P3 ;  /* 0x0000000f160fa208 */ /* 0x040fe40005800000 */
[----:B------:R-:W-:Y:S02]  /*0630*/  @!P4 FSEL R14, R22, R14, !P5 ;  /* 0x0000000e160ec208 */ /* 0x000fe40006800000 */
[C---:B------:R-:W-:Y:S02]  /*0640*/  ISETP.NE.AND P2, PT, R18.reuse, RZ, PT ;  /* 0x000000ff1200720c */ /* 0x040fe40003f45270 */
[----:B------:R-:W-:Y:S02]  /*0650*/  ISETP.NE.AND P3, PT, R18, 0x1, PT ;  /* 0x000000011200780c */ /* 0x000fe40003f65270 */
[C---:B------:R-:W-:Y:S02]  /*0660*/  FSETP.GEU.AND P4, PT, R25.reuse, R15, PT ;  /* 0x0000000f1900720b */ /* 0x040fe40003f8e000 */
[----:B------:R-:W-:Y:S01]  /*0670*/  FSETP.GEU.AND P5, PT, R25, R14, PT ;  /* 0x0000000e1900720b */ /* 0x000fe20003fae000 */
[----:B------:R-:W-:-:S04]  /*0680*/  UIADD3 UR11, UPT, UPT, UR11, 0x8, URZ ;  /* 0x000000080b0b7890 */ /* 0x000fc8000fffe0ff */
[----:B------:R-:W-:Y:S01]  /*0690*/  UISETP.NE.AND UP1, UPT, UR11, URZ, UPT ;  /* 0x000000ff0b00728c */ /* 0x000fe2000bf25270 */
[C---:B--2---:R-:W-:Y:S02]  /*06a0*/  ISETP.NE.AND P0, PT, R10.reuse, RZ, PT ;  /* 0x000000ff0a00720c */ /* 0x044fe40003f05270 */
[----:B------:R-:W-:Y:S01]  /*06b0*/  ISETP.NE.AND P1, PT, R10, 0x1, PT ;  /* 0x000000010a00780c */ /* 0x000fe20003f25270 */
[----:B---3--:R-:W-:Y:S01]  /*06c0*/  FFMA R16, R9, 3.4000000953674316406, -R16 ;  /* 0x4059999a09107823 */ /* 0x008fe20000000810 */
[----:B----4-:R-:W-:-:S03]  /*06d0*/  FFMA R17, R8, 3.28125, -R17 ;  /* 0x4052000008117823 */ /* 0x010fc60000000811 */
[----:B------:R-:W-:-:S04]  /*06e0*/  FMUL R16, R16, R16 ;  /* 0x0000001010107220 */ /* 0x000fc80000400000 */
[----:B------:R-:W-:Y:S02]  /*06f0*/  FFMA R16, R17, R17, R16 ;  /* 0x0000001111107223 */ /* 0x000fe40000000010 */
[----:B------:R-:W-:Y:S01]  /*0700*/  @!P0 FSEL R15, R25, R15, !P4 ;  /* 0x0000000f190f8208 */ /* 0x000fe20006000000 */
[----:B-----5:R-:W-:Y:S01]  /*0710*/  FFMA R20, R9, 3.4000000953674316406, -R20 ;  /* 0x4059999a09147823 */ /* 0x020fe20000000814 */
[----:B------:R-:W-:Y:S02]  /*0720*/  @!P1 FSEL R14, R25, R14, !P5 ;  /* 0x0000000e190e9208 */ /* 0x000fe40006800000 */
[----:B------:R-:W-:Y:S01]  /*0730*/  FSETP.GEU.AND P4, PT, R16, R15, PT ;  /* 0x0000000f1000720b */ /* 0x000fe20003f8e000 */
[----:B------:R-:W-:Y:S01]  /*0740*/  FFMA R21, R8, 3.28125, -R21 ;  /* 0x4052000008157823 */ /* 0x000fe20000000815 */
[----:B------:R-:W-:Y:S01]  /*0750*/  FMUL R20, R20, R20 ;  /* 0x0000001414147220 */ /* 0x000fe20000400000 */
[----:B------:R-:W-:Y:S02]  /*0760*/  FSETP.GEU.AND P5, PT, R16, R14, PT ;  /* 0x0000000e1000720b */ /* 0x000fe40003fae000 */
[----:B------:R-:W-:-:S02]  /*0770*/  ISETP.NE.AND P1, PT, R19, RZ, PT ;  /* 0x000000ff1300720c */ /* 0x000fc40003f25270 */
[----:B------:R-:W-:Y:S01]  /*0780*/  ISETP.NE.AND P0, PT, R19, 0x1, PT ;  /* 0x000000011300780c */ /* 0x000fe20003f05270 */
[----:B------:R-:W-:Y:S01]  /*0790*/  FFMA R20, R21, R21, R20 ;  /* 0x0000001515147223 */ /* 0x000fe20000000014 */
[C---:B------:R-:W-:Y:S02]  /*07a0*/  @!P2 FSEL R15, R16.reuse, R15, !P4 ;  /* 0x0000000f100fa208 */ /* 0x040fe40006000000 */
[----:B------:R-:W-:Y:S01]  /*07b0*/  @!P3 FSEL R14, R16, R14, !P5 ;  /* 0x0000000e100eb208 */ /* 0x000fe20006800000 */
[----:B------:R-:W-:Y:S01]  /*07c0*/  FFMA R24, R9, 3.4000000953674316406, -R24 ;  /* 0x4059999a09187823 */ /* 0x000fe20000000818 */
[C---:B------:R-:W-:Y:S02]  /*07d0*/  ISETP.NE.AND P2, PT, R12.reuse, RZ, PT ;  /* 0x000000ff0c00720c */ /* 0x040fe40003f45270 */
[----:B------:R-:W-:Y:S01]  /*07e0*/  ISETP.NE.AND P3, PT, R12, 0x1, PT ;  /* 0x000000010c00780c */ /* 0x000fe20003f65270 */
[----:B------:R-:W-:Y:S01]  /*07f0*/  FFMA R23, R8, 3.28125, -R23 ;  /* 0x4052000008177823 */ /* 0x000fe20000000817 */
[----:B------:R-:W-:Y:S01]  /*0800*/  FMUL R24, R24, R24 ;  /* 0x0000001818187220 */ /* 0x000fe20000400000 */
[----:B------:R-:W-:-:S02]  /*0810*/  FSETP.GEU.AND P4, PT, R20, R15, PT ;  /* 0x0000000f1400720b */ /* 0x000fc40003f8e000 */
[CC--:B------:R-:W-:Y:S01]  /*0820*/  FSETP.GEU.AND P5, PT, R20.reuse, R14.reuse, PT ;  /* 0x0000000e1400720b */ /* 0x0c0fe20003fae000 */
[----:B------:R-:W-:Y:S01]  /*0830*/  FFMA R24, R23, R23, R24 ;  /* 0x0000001717187223 */ /* 0x000fe20000000018 */
[----:B------:R-:W-:Y:S01]  /*0840*/  FFMA R26, R9, 3.4000000953674316406, -R26 ;  /* 0x4059999a091a7823 */ /* 0x000fe2000000081a */
[C---:B------:R-:W-:Y:S02]  /*0850*/  @!P1 FSEL R15, R20.reuse, R15, !P4 ;  /* 0x0000000f140f9208 */ /* 0x040fe40006000000 */
[----:B------:R-:W-:Y:S01]  /*0860*/  @!P0 FSEL R14, R20, R14, !P5 ;  /* 0x0000000e140e8208 */ /* 0x000fe20006800000 */
[----:B------:R-:W-:Y:S01]  /*0870*/  FMUL R26, R26, R26 ;  /* 0x0000001a1a1a7220 */ /* 0x000fe20000400000 */
[C---:B------:R-:W-:Y:S01]  /*0880*/  ISETP.NE.AND P0, PT, R11.reuse, RZ, PT ;  /* 0x000000ff0b00720c */ /* 0x040fe20003f05270 */
[----:B------:R-:W-:Y:S01]  /*0890*/  FFMA R13, R8, 3.28125, -R13 ;  /* 0x40520000080d7823 */ /* 0x000fe2000000080d */
[----:B------:R-:W-:Y:S02]  /*08a0*/  ISETP.NE.AND P1, PT, R11, 0x1, PT ;  /* 0x000000010b00780c */ /* 0x000fe40003f25270 */
[----:B------:R-:W-:-:S02]  /*08b0*/  FSETP.GEU.AND P4, PT, R24, R15, PT ;  /* 0x0000000f1800720b */ /* 0x000fc40003f8e000 */
[CC--:B------:R-:W-:Y:S01]  /*08c0*/  FSETP.GEU.AND P5, PT, R24.reuse, R14.reuse, PT ;  /* 0x0000000e1800720b */ /* 0x0c0fe20003fae000 */
[----:B------:R-:W-:Y:S01]  /*08d0*/  FFMA R26, R13, R13, R26 ;  /* 0x0000000d0d1a7223 */ /* 0x000fe2000000001a */
[C---:B------:R-:W-:Y:S02]  /*08e0*/  @!P2 FSEL R15, R24.reuse, R15, !P4 ;  /* 0x0000000f180fa208 */ /* 0x040fe40006000000 */
[----:B------:R-:W-:Y:S02]  /*08f0*/  @!P3 FSEL R14, R24, R14, !P5 ;  /* 0x0000000e180eb208 */ /* 0x000fe40006800000 */
[----:B------:R-:W-:Y:S02]  /*0900*/  IADD3 R4, P5, PT, R4, 0x20, RZ ;  /* 0x0000002004047810 */ /* 0x000fe40007fbe0ff */
[C---:B------:R-:W-:Y:S02]  /*0910*/  FSETP.GEU.AND P2, PT, R26.reuse, R15, PT ;  /* 0x0000000f1a00720b */ /* 0x040fe40003f4e000 */
[----:B------:R-:W-:-:S02]  /*0920*/  FSETP.GEU.AND P3, PT, R26, R14, PT ;  /* 0x0000000e1a00720b */ /* 0x000fc40003f6e000 */
[----:B------:R-:W-:Y:S01]  /*0930*/  IADD3 R2, P4, PT, R2, 0x40, RZ ;  /* 0x0000004002027810 */ /* 0x000fe20007f9e0ff */
[----:B------:R-:W-:Y:S01]  /*0940*/  IMAD.X R5, RZ, RZ, R5, P5 ;  /* 0x000000ffff057224 */ /* 0x000fe200028e0605 */
[C---:B------:R-:W-:Y:S02]  /*0950*/  @!P0 FSEL R15, R26.reuse, R15, !P2 ;  /* 0x0000000f1a0f8208 */ /* 0x040fe40005000000 */
[----:B------:R-:W-:Y:S02]  /*0960*/  @!P1 FSEL R14, R26, R14, !P3 ;  /* 0x0000000e1a0e9208 */ /* 0x000fe40005800000 */
[----:B------:R-:W-:Y:S01]  /*0970*/  IADD3.X R3, PT, PT, RZ, R3, RZ, P4, !PT ;  /* 0x00000003ff037210 */ /* 0x000fe200027fe4ff */
[----:B------:R-:W-:Y:S06]  /*0980*/  BRA.U UP1, `(.L_x_2) ;  /* 0xfffffff901447547 */ /* 0x000fec000b83ffff */
.L_x_1:
[----:B------:R-:W-:Y:S05]  /*0990*/  BRA.U !UP0, `(.L_x_0) ;  /* 0x0000000508d87547 */ /* 0x000fea000b800000 */
[----:B------:R-:W-:Y:S02]  /*09a0*/  UISETP.GE.U32.AND UP0, UPT, UR9, 0x4, UPT ;  /* 0x000000040900788c */ /* 0x000fe4000bf06070 */
[----:B------:R-:W-:-:S04]  /*09b0*/  ULOP3.LUT UR5, UR8, 0x3, URZ, 0xc0, !UPT ;  /* 0x0000000308057892 */ /* 0x000fc8000f8ec0ff */
[----:B------:R-:W-:-:S03]  /*09c0*/  UISETP.NE.AND UP1, UPT, UR5, URZ, UPT ;  /* 0x000000ff0500728c */ /* 0x000fc6000bf25270 */
[----:B------:R-:W-:Y:S08]  /*09d0*/  BRA.U !UP0, `(.L_x_3) ;  /* 0x0000000108e87547 */ /* 0x000ff0000b800000 */
[----:B------:R-:W0:Y:S01]  /*09e0*/  LDC.64 R2, c[0x0][0x380] ;  /* 0x0000e000ff027b82 */ /* 0x000e220000000a00 */
[----:B------:R-:W-:-:S07]  /*09f0*/  IMAD.SHL.U32 R11, R0, 0x2, RZ ;  /* 0x00000002000b7824 */ /* 0x000fce00078e00ff */
[----:B------:R-:W1:Y:S01]  /*0a00*/  LDC.64 R4, c[0x0][0x388] ;  /* 0x0000e200ff047b82 */ /* 0x000e620000000a00 */
[----:B0-----:R-:W-:-:S05]  /*0a10*/  IMAD.WIDE.U32 R2, R11, 0x4, R2 ;  /* 0x000000040b027825 */ /* 0x001fca00078e0002 */
[----:B------:R-:W2:Y:S01]  /*0a20*/  LDG.E.CONSTANT R18, desc[UR16][R2.64+0x4] ;  /* 0x0000041002127981 */ /* 0x000ea2000c1e9900 */
[----:B-1----:R-:W-:-:S03]  /*0a30*/  IMAD.WIDE.U32 R4, R0, 0x4, R4 ;  /* 0x0000000400047825 */ /* 0x002fc600078e0004 */
        /* <DEDUP_REMOVED lines=11> */
[----:B------:R-:W-:-:S02]  /*0af0*/  VIADD R0, R0, 0x4 ;  /* 0x0000000400007836 */ /* 0x000fc40000000000 */
[----:B--2---:R-:W-:Y:S01]  /*0b00*/  FFMA R18, R9, 3.4000000953674316406, -R18 ;  /* 0x4059999a09127823 */ /* 0x004fe20000000812 */
[----:B---3--:R-:W-:-:S03]  /*0b10*/  FFMA R19, R8, 3.28125, -R19 ;  /* 0x4052000008137823 */ /* 0x008fc60000000813 */
[----:B------:R-:W-:Y:S01]  /*0b20*/  FMUL R18, R18, R18 ;  /* 0x0000001212127220 */ /* 0x000fe20000400000 */
[C---:B----4-:R-:W-:Y:S02]  /*0b30*/  ISETP.NE.AND P2, PT, R20.reuse, RZ, PT ;  /* 0x000000ff1400720c */ /* 0x050fe40003f45270 */
[----:B------:R-:W-:Y:S01]  /*0b40*/  ISETP.NE.AND P4, PT, R20, 0x1, PT ;  /* 0x000000011400780c */ /* 0x000fe20003f85270 */
[----:B------:R-:W-:Y:S01]  /*0b50*/  FFMA R18, R19, R19, R18 ;  /* 0x0000001313127223 */ /* 0x000fe20000000012 */
[----:B-----5:R-:W-:Y:S01]  /*0b60*/  FFMA R22, R9, 3.4000000953674316406, -R22 ;  /* 0x4059999a09167823 */ /* 0x020fe20000000816 */
[----:B------:R-:W-:-:S03]  /*0b70*/  ISETP.NE.AND P0, PT, R23, RZ, PT ;  /* 0x000000ff1700720c */ /* 0x000fc60003f05270 */
[----:B------:R-:W-:Y:S01]  /*0b80*/  FMUL R22, R22, R22 ;  /* 0x0000001616167220 */ /* 0x000fe20000400000 */
[----:B------:R-:W-:Y:S01]  /*0b90*/  ISETP.NE.AND P1, PT, R23, 0x1, PT ;  /* 0x000000011700780c */ /* 0x000fe20003f25270 */
[----:B------:R-:W-:Y:S01]  /*0ba0*/  FFMA R21, R8, 3.28125, -R21 ;  /* 0x4052000008157823 */ /* 0x000fe20000000815 */
[C---:B------:R-:W-:Y:S02]  /*0bb0*/  FSETP.GEU.AND P3, PT, R18.reuse, R15, PT ;  /* 0x0000000f1200720b */ /* 0x040fe40003f6e000 */
[CC--:B------:R-:W-:Y:S01]  /*0bc0*/  FSETP.GEU.AND P5, PT, R18.reuse, R14.reuse, PT ;  /* 0x0000000e1200720b */ /* 0x0c0fe20003fae000 */
[----:B------:R-:W-:Y:S01]  /*0bd0*/  FFMA R12, R9, 3.4000000953674316406, -R12 ;  /* 0x4059999a090c7823 */ /* 0x000fe2000000080c */
[----:B------:R-:W-:Y:S01]  /*0be0*/  FFMA R22, R21, R21, R22 ;  /* 0x0000001515167223 */ /* 0x000fe20000000016 */
[C---:B------:R-:W-:Y:S02]  /*0bf0*/  @!P2 FSEL R15, R18.reuse, R15, !P3 ;  /* 0x0000000f120fa208 */ /* 0x040fe40005800000 */
[----:B------:R-:W-:Y:S01]  /*0c00*/  @!P4 FSEL R14, R18, R14, !P5 ;  /* 0x0000000e120ec208 */ /* 0x000fe20006800000 */
[----:B------:R-:W-:Y:S01]  /*0c10*/  FFMA R13, R8, 3.28125, -R13 ;  /* 0x40520000080d7823 */ /* 0x000fe2000000080d */
[----:B------:R-:W-:Y:S01]  /*0c20*/  FMUL R12, R12, R12 ;  /* 0x0000000c0c0c7220 */ /* 0x000fe20000400000 */
[----:B------:R-:W-:-:S02]  /*0c30*/  FSETP.GEU.AND P4, PT, R22, R15, PT ;  /* 0x0000000f1600720b */ /* 0x000fc40003f8e000 */
[C---:B------:R-:W-:Y:S02]  /*0c40*/  ISETP.NE.AND P3, PT, R11.reuse, RZ, PT ;  /* 0x000000ff0b00720c */ /* 0x040fe40003f65270 */
[----:B------:R-:W-:Y:S02]  /*0c50*/  ISETP.NE.AND P2, PT, R11, 0x1, PT ;  /* 0x000000010b00780c */ /* 0x000fe40003f45270 */
[CC--:B------:R-:W-:Y:S01]  /*0c60*/  FSETP.GEU.AND P5, PT, R22.reuse, R14.reuse, PT ;  /* 0x0000000e1600720b */ /* 0x0c0fe20003fae000 */
[----:B------:R-:W-:Y:S01]  /*0c70*/  FFMA R12, R13, R13, R12 ;  /* 0x0000000d0d0c7223 */ /* 0x000fe2000000000c */
[----:B------:R-:W-:Y:S01]  /*0c80*/  FFMA R10, R9, 3.4000000953674316406, -R10 ;  /* 0x4059999a090a7823 */ /* 0x000fe2000000080a */
[C---:B------:R-:W-:Y:S02]  /*0c90*/  @!P0 FSEL R15, R22.reuse, R15, !P4 ;  /* 0x0000000f160f8208 */ /* 0x040fe40006000000 */
[----:B------:R-:W-:Y:S01]  /*0ca0*/  @!P1 FSEL R14, R22, R14, !P5 ;  /* 0x0000000e160e9208 */ /* 0x000fe20006800000 */
[----:B------:R-:W-:Y:S01]  /*0cb0*/  FFMA R17, R8, 3.28125, -R17 ;  /* 0x4052000008117823 */ /* 0x000fe20000000811 */
[----:B------:R-:W-:Y:S01]  /*0cc0*/  ISETP.NE.AND P0, PT, R16, RZ, PT ;  /* 0x000000ff1000720c */ /* 0x000fe20003f05270 */
[----:B------:R-:W-:Y:S01]  /*0cd0*/  FMUL R10, R10, R10 ;  /* 0x0000000a0a0a7220 */ /* 0x000fe20000400000 */
[----:B------:R-:W-:-:S02]  /*0ce0*/  ISETP.NE.AND P1, PT, R16, 0x1, PT ;  /* 0x000000011000780c */ /* 0x000fc40003f25270 */
[C---:B------:R-:W-:Y:S02]  /*0cf0*/  FSETP.GEU.AND P4, PT, R12.reuse, R15, PT ;  /* 0x0000000f0c00720b */ /* 0x040fe40003f8e000 */
[CC--:B------:R-:W-:Y:S01]  /*0d00*/  FSETP.GEU.AND P5, PT, R12.reuse, R14.reuse, PT ;  /* 0x0000000e0c00720b */ /* 0x0c0fe20003fae000 */
[----:B------:R-:W-:Y:S01]  /*0d10*/  FFMA R10, R17, R17, R10 ;  /* 0x00000011110a7223 */ /* 0x000fe2000000000a */
[C---:B------:R-:W-:Y:S02]  /*0d20*/  @!P3 FSEL R15, R12.reuse, R15, !P4 ;  /* 0x0000000f0c0fb208 */ /* 0x040fe40006000000 */
[----:B------:R-:W-:Y:S02]  /*0d30*/  @!P2 FSEL R14, R12, R14, !P5 ;  /* 0x0000000e0c0ea208 */ /* 0x000fe40006800000 */
[C---:B------:R-:W-:Y:S02]  /*0d40*/  FSETP.GEU.AND P2, PT, R10.reuse, R15, PT ;  /* 0x0000000f0a00720b */ /* 0x040fe40003f4e000 */
[----:B------:R-:W-:-:S02]  /*0d50*/  FSETP.GEU.AND P3, PT, R10, R14, PT ;  /* 0x0000000e0a00720b */ /* 0x000fc40003f6e000 */
[C---:B------:R-:W-:Y:S02]  /*0d60*/  @!P0 FSEL R15, R10.reuse, R15, !P2 ;  /* 0x0000000f0a0f8208 */ /* 0x040fe40005000000 */
[----:B------:R-:W-:-:S09]  /*0d70*/  @!P1 FSEL R14, R10, R14, !P3 ;  /* 0x0000000e0a0e9208 */ /* 0x000fd20005800000 */
.L_x_3:
[----:B------:R-:W-:Y:S05]  /*0d80*/  BRA.U !UP1, `(.L_x_0) ;  /* 0x0000000109dc7547 */ /* 0x000fea000b800000 */
[----:B------:R-:W-:Y:S02]  /*0d90*/  UISETP.NE.AND UP0, UPT, UR5, 0x1, UPT ;  /* 0x000000010500788c */ /* 0x000fe4000bf05270 */
[----:B------:R-:W-:-:S04]  /*0da0*/  ULOP3.LUT UR4, UR8, 0x1, URZ, 0xc0, !UPT ;  /* 0x0000000108047892 */ /* 0x000fc8000f8ec0ff */
[----:B------:R-:W-:-:S03]  /*0db0*/  UISETP.NE.U32.AND UP1, UPT, UR4, 0x1, UPT ;  /* 0x000000010400788c */ /* 0x000fc6000bf25070 */
[----:B------:R-:W-:Y:S08]  /*0dc0*/  BRA.U !UP0, `(.L_x_4) ;  /* 0x0000000108807547 */ /* 0x000ff0000b800000 */
[----:B------:R-:W0:Y:S01]  /*0dd0*/  LDC.64 R2, c[0x0][0x380] ;  /* 0x0000e000ff027b82 */ /* 0x000e220000000a00 */
[----:B------:R-:W-:-:S07]  /*0de0*/  SHF.L.U32 R11, R0, 0x1, RZ ;  /* 0x00000001000b7819 */ /* 0x000fce00000006ff */
        /* <DEDUP_REMOVED lines=17> */
[----:B------:R-:W-:-:S03]  /*0f00*/  FFMA R13, R8, 3.28125, -R13 ;  /* 0x40520000080d7823 */ /* 0x000fc6000000080d */
[----:B------:R-:W-:Y:S01]  /*0f10*/  FMUL R16, R16, R16 ;  /* 0x0000001010107220 */ /* 0x000fe20000400000 */
[C---:B------:R-:W-:Y:S02]  /*0f20*/  FSETP.GEU.AND P3, PT, R10.reuse, R15, PT ;  /* 0x0000000f0a00720b */ /* 0x040fe40003f6e000 */
[C---:B------:R-:W-:Y:S02]  /*0f30*/  ISETP.NE.AND P0, PT, R17.reuse, RZ, PT ;  /* 0x000000ff1100720c */ /* 0x040fe40003f05270 */
[----:B------:R-:W-:Y:S02]  /*0f40*/  ISETP.NE.AND P1, PT, R17, 0x1, PT ;  /* 0x000000011100780c */ /* 0x000fe40003f25270 */
[CC--:B------:R-:W-:Y:S01]  /*0f50*/  FSETP.GEU.AND P5, PT, R10.reuse, R14.reuse, PT ;  /* 0x0000000e0a00720b */ /* 0x0c0fe20003fae000 */
[----:B------:R-:W-:Y:S01]  /*0f60*/  FFMA R16, R13, R13, R16 ;  /* 0x0000000d0d107223 */ /* 0x000fe20000000010 */
[C---:B------:R-:W-:Y:S02]  /*0f70*/  @!P2 FSEL R15, R10.reuse, R15, !P3 ;  /* 0x0000000f0a0fa208 */ /* 0x040fe40005800000 */
[----:B------:R-:W-:-:S02]  /*0f80*/  @!P4 FSEL R14, R10, R14, !P5 ;  /* 0x0000000e0a0ec208 */ /* 0x000fc40006800000 */
[CC--:B------:R-:W-:Y:S02]  /*0f90*/  FSETP.GEU.AND P2, PT, R16.reuse, R15.reuse, PT ;  /* 0x0000000f1000720b */ /* 0x0c0fe40003f4e000 */
[CC--:B------:R-:W-:Y:S02]  /*0fa0*/  FSETP.GEU.AND P3, PT, R16.reuse, R14.reuse, PT ;  /* 0x0000000e1000720b */ /* 0x0c0fe40003f6e000 */
[C---:B------:R-:W-:Y:S02]  /*0fb0*/  @!P0 FSEL R15, R16.reuse, R15, !P2 ;  /* 0x0000000f100f8208 */ /* 0x040fe40005000000 */
[----:B------:R-:W-:-:S09]  /*0fc0*/  @!P1 FSEL R14, R16, R14, !P3 ;  /* 0x0000000e100e9208 */ /* 0x000fd20005800000 */
.L_x_4:
[----:B------:R-:W-:Y:S05]  /*0fd0*/  BRA.U UP1, `(.L_x_0) ;  /* 0x0000000101487547 */ /* 0x000fea000b800000 */
[----:B------:R-:W0:Y:S01]  /*0fe0*/  LDC.64 R2, c[0x0][0x380] ;  /* 0x0000e000ff027b82 */ /* 0x000e220000000a00 */
[----:B------:R-:W-:-:S07]  /*0ff0*/  IMAD.SHL.U32 R11, R0, 0x2, RZ ;  /* 0x00000002000b7824 */ /* 0x000fce00078e00ff */
[----:B------:R-:W1:Y:S01]  /*1000*/  LDC.64 R4, c[0x0][0x388] ;  /* 0x0000e200ff047b82 */ /* 0x000e620000000a00 */
[----:B0-----:R-:W-:-:S05]  /*1010*/  IMAD.WIDE.U32 R2, R11, 0x4, R2 ;  /* 0x000000040b027825 */ /* 0x001fca00078e0002 */
[----:B------:R-:W2:Y:S01]  /*1020*/  LDG.E.CONSTANT R10, desc[UR16][R2.64+0x4] ;  /* 0x00000410020a7981 */ /* 0x000ea2000c1e9900 */
[----:B-1----:R-:W-:-:S03]  /*1030*/  IMAD.WIDE.U32 R4, R0, 0x4, R4 ;  /* 0x0000000400047825 */ /* 0x002fc600078e0004 */
[----:B------:R-:W3:Y:S04]  /*1040*/  LDG.E.CONSTANT R11, desc[UR16][R2.64] ;  /* 0x00000010020b7981 */ /* 0x000ee8000c1e9900 */
[----:B------:R-:W4:Y:S01]  /*1050*/  LDG.E.CONSTANT R4, desc[UR16][R4.64] ;  /* 0x0000001004047981 */ /* 0x000f22000c1e9900 */
[----:B--2---:R-:W-:Y:S01]  /*1060*/  FFMA R10, R9, 3.4000000953674316406, -R10 ;  /* 0x4059999a090a7823 */ /* 0x004fe2000000080a */
[----:B---3--:R-:W-:-:S03]  /*1070*/  FFMA R11, R8, 3.28125, -R11 ;  /* 0x40520000080b7823 */ /* 0x008fc6000000080b */
[----:B------:R-:W-:Y:S01]  /*1080*/  FMUL R10, R10, R10 ;  /* 0x0000000a0a0a7220 */ /* 0x000fe20000400000 */
[----:B----4-:R-:W-:-:S03]  /*1090*/  ISETP.NE.AND P0, PT, R4, RZ, PT ;  /* 0x000000ff0400720c */ /* 0x010fc60003f05270 */
[----:B------:R-:W-:Y:S01]  /*10a0*/  FFMA R10, R11, R11, R10 ;  /* 0x0000000b0b0a7223 */ /* 0x000fe2000000000a */
[----:B------:R-:W-:-:S04]  /*10b0*/  ISETP.NE.AND P2, PT, R4, 0x1, PT ;  /* 0x000000010400780c */ /* 0x000fc80003f45270 */
[C---:B------:R-:W-:Y:S02]  /*10c0*/  FSETP.GEU.AND P1, PT, R10.reuse, R15, PT ;  /* 0x0000000f0a00720b */ /* 0x040fe40003f2e000 */
[----:B------:R-:W-:-:S03]  /*10d0*/  FSETP.GEU.AND P3, PT, R10, R14, PT ;  /* 0x0000000e0a00720b */ /* 0x000fc60003f6e000 */
[----:B------:R-:W-:-:S04]  /*10e0*/  @!P0 FSEL R15, R10, R15, !P1 ;  /* 0x0000000f0a0f8208 */ /* 0x000fc80004800000 */
[----:B------:R-:W-:-:S07]  /*10f0*/  @!P2 FSEL R14, R10, R14, !P3 ;  /* 0x0000000e0a0ea208 */ /* 0x000fce0005800000 */
.L_x_0:
[----:B------:R-:W-:Y:S01]  /*1100*/  IADD3 R0, PT, PT, R14, -0xd000000, RZ ;  /* 0xf30000000e007810 */ /* 0x000fe20007ffe0ff */
[----:B------:R0:W1:Y:S01]  /*1110*/  MUFU.RSQ R5, R14 ;  /* 0x0000000e00057308 */ /* 0x0000620000001400 */
[----:B------:R-:W-:Y:S02]  /*1120*/  BSSY.RECONVERGENT B0, `(.L_x_5) ;  /* 0x000000c000007945 */ /* 0x000fe40003800200 */
[----:B------:R-:W-:-:S13]  /*1130*/  ISETP.GT.U32.AND P0, PT, R0, 0x727fffff, PT ;  /* 0x727fffff0000780c */ /* 0x000fda0003f04070 */
[----:B0-----:R-:W-:Y:S05]  /*1140*/  @!P0 BRA `(.L_x_6) ;  /* 0x0000000000148947 */ /* 0x001fea0003800000 */
[----:B------:R-:W-:Y:S01]  /*1150*/  IMAD.MOV.U32 R0, RZ, RZ, R14 ;  /* 0x000000ffff007224 */ /* 0x000fe200078e000e */
[----:B------:R-:W-:-:S07]  /*1160*/  MOV R10, 0x1180 ;  /* 0x00001180000a7802 */ /* 0x000fce0000000f00 */
[----:B-1----:R-:W-:Y:S05]  /*1170*/  CALL.REL.NOINC `($__internal_1_$__cuda_sm20_sqrt_rn_f32_slowpath) ;  /* 0x0000000400a87944 */ /* 0x002fea0003c00000 */
[----:B------:R-:W-:Y:S01]  /*1180*/  IMAD.MOV.U32 R4, RZ, RZ, R0 ;  /* 0x000000ffff047224 */ /* 0x000fe200078e0000 */
[----:B------:R-:W-:Y:S06]  /*1190*/  BRA `(.L_x_7) ;  /* 0x0000000000107947 */ /* 0x000fec0003800000 */
.L_x_6:
[C---:B-1----:R-:W-:Y:S01]  /*11a0*/  FMUL.FTZ R3, R5.reuse, R14 ;  /* 0x0000000e05037220 */ /* 0x042fe20000410000 */
[----:B------:R-:W-:-:S03]  /*11b0*/  FMUL.FTZ R0, R5, 0.5 ;  /* 0x3f00000005007820 */ /* 0x000fc60000410000 */
[----:B------:R-:W-:-:S04]  /*11c0*/  FFMA R4, -R3, R3, R14 ;  /* 0x0000000303047223 */ /* 0x000fc8000000010e */
[----:B------:R-:W-:-:S07]  /*11d0*/  FFMA R4, R4, R0, R3 ;  /* 0x0000000004047223 */ /* 0x000fce0000000003 */
.L_x_7:
[----:B------:R-:W-:Y:S05]  /*11e0*/  BSYNC.RECONVERGENT B0 ;  /* 0x0000000000007941 */ /* 0x000fea0003800200 */
.L_x_5:
        /* <DEDUP_REMOVED lines=10> */
.L_x_9:
[C---:B-1----:R-:W-:Y:S01]  /*1290*/  FMUL.FTZ R0, R2.reuse, R15 ;  /* 0x0000000f02007220 */ /* 0x042fe20000410000 */
[----:B------:R-:W-:-:S03]  /*12a0*/  FMUL.FTZ R2, R2, 0.5 ;  /* 0x3f00000002027820 */ /* 0x000fc60000410000 */
[----:B------:R-:W-:-:S04]  /*12b0*/  FFMA R3, -R0, R0, R15 ;  /* 0x0000000000037223 */ /* 0x000fc8000000010f */
[----:B------:R-:W-:-:S07]  /*12c0*/  FFMA R3, R3, R2, R0 ;  /* 0x0000000203037223 */ /* 0x000fce0000000000 */
.L_x_10:
[----:B------:R-:W-:Y:S05]  /*12d0*/  BSYNC.RECONVERGENT B0 ;  /* 0x0000000000007941 */ /* 0x000fea0003800200 */
.L_x_8:
[----:B------:R-:W-:Y:S01]  /*12e0*/  FADD R3, -R3, R4 ;  /* 0x0000000403037221 */ /* 0x000fe20000000100 */
[----:B------:R-:W-:Y:S01]  /*12f0*/  MOV R0, 0x3bbb989d ;  /* 0x3bbb989d00007802 */ /* 0x000fe20000000f00 */
[----:B------:R-:W-:Y:S01]  /*1300*/  IMAD.MOV.U32 R5, RZ, RZ, 0x437c0000 ;  /* 0x437c0000ff057424 */ /* 0x000fe200078e00ff */
[----:B------:R-:W-:Y:S01]  /*1310*/  BSSY.RECONVERGENT B0, `(.L_x_11) ;  /* 0x0000016000007945 */ /* 0x000fe20003800200 */
[----:B------:R-:W-:-:S04]  /*1320*/  FMUL R3, R3, -0.30000001192092895508 ;  /* 0xbe99999a03037820 */ /* 0x000fc80000400000 */
[----:B------:R-:W-:-:S04]  /*1330*/  FFMA.SAT R0, R3, R0, 0.5 ;  /* 0x3f00000003007423 */ /* 0x000fc80000002000 */
[----:B------:R-:W-:-:S04]  /*1340*/  FFMA.RM R0, R0, R5, 12582913 ;  /* 0x4b40000100007423 */ /* 0x000fc80000004005 */
[C---:B------:R-:W-:Y:S01]  /*1350*/  FADD R2, R0.reuse, -12583039 ;  /* 0xcb40007f00027421 */ /* 0x040fe20000000000 */
[----:B------:R-:W-:-:S03]  /*1360*/  IMAD.SHL.U32 R0, R0, 0x800000, RZ ;  /* 0x0080000000007824 */ /* 0x000fc600078e00ff */
[----:B------:R-:W-:-:S04]  /*1370*/  FFMA R2, R3, 1.4426950216293334961, -R2 ;  /* 0x3fb8aa3b03027823 */ /* 0x000fc80000000802 */
[----:B------:R-:W-:-:S04]  /*1380*/  FFMA R2, R3, 1.925963033500011079e-08, R2 ;  /* 0x32a5706003027823 */ /* 0x000fc80000000002 */
[----:B------:R-:W0:Y:S02]  /*1390*/  MUFU.EX2 R3, R2 ;  /* 0x0000000200037308 */ /* 0x000e240000000800 */
[----:B0-----:R-:W-:-:S05]  /*13a0*/  FFMA R8, R0, R3, 1 ;  /* 0x3f80000000087423 */ /* 0x001fca0000000003 */
[----:B------:R-:W-:-:S04]  /*13b0*/  IADD3 R0, PT, PT, R8, 0x1800000, RZ ;  /* 0x0180000008007810 */ /* 0x000fc80007ffe0ff */
[----:B------:R-:W-:-:S04]  /*13c0*/  LOP3.LUT R0, R0, 0x7f800000, RZ, 0xc0, !PT ;  /* 0x7f80000000007812 */ /* 0x000fc800078ec0ff */
[----:B------:R-:W-:-:S13]  /*13d0*/  ISETP.GT.U32.AND P0, PT, R0, 0x1ffffff, PT ;  /* 0x01ffffff0000780c */ /* 0x000fda0003f04070 */
[----:B------:R-:W-:Y:S05]  /*13e0*/  @P0 BRA `(.L_x_12) ;  /* 0x0000000000100947 */ /* 0x000fea0003800000 */
[----:B------:R-:W-:-:S07]  /*13f0*/  MOV R4, 0x1410 ;  /* 0x0000141000047802 */ /* 0x000fce0000000f00 */
[----:B------:R-:W-:Y:S05]  /*1400*/  CALL.REL.NOINC `($__internal_0_$__cuda_sm20_rcp_rn_f32_slowpath) ;  /* 0x0000000000307944 */ /* 0x000fea0003c00000 */
[----:B------:R-:W-:Y:S01]  /*1410*/  IMAD.MOV.U32 R5, RZ, RZ, R3 ;  /* 0x000000ffff057224 */ /* 0x000fe200078e0003 */
[----:B------:R-:W-:Y:S06]  /*1420*/  BRA `(.L_x_13) ;  /* 0x0000000000107947 */ /* 0x000fec0003800000 */
.L_x_12:
[----:B------:R-:W0:Y:S02]  /*1430*/  MUFU.RCP R5, R8 ;  /* 0x0000000800057308 */ /* 0x000e240000001000 */
[----:B0-----:R-:W-:-:S04]  /*1440*/  FFMA R0, R8, R5, -1 ;  /* 0xbf80000008007423 */ /* 0x001fc80000000005 */
[----:B------:R-:W-:-:S04]  /*1450*/  FADD.FTZ R0, -R0, -RZ ;  /* 0x800000ff00007221 */ /* 0x000fc80000010100 */
[----:B------:R-:W-:-:S07]  /*1460*/  FFMA R5, R5, R0, R5 ;  /* 0x0000000005057223 */ /* 0x000fce0000000005 */
.L_x_13:
[----:B------:R-:W-:Y:S05]  /*1470*/  BSYNC.RECONVERGENT B0 ;  /* 0x0000000000007941 */ /* 0x000fea0003800200 */
.L_x_11:
[----:B------:R-:W0:Y:S01]  /*1480*/  LDC.64 R2, c[0x0][0x390] ;  /* 0x0000e400ff027b82 */ /* 0x000e220000000a00 */
[----:B------:R-:W-:-:S04]  /*1490*/  IMAD R7, R6, 0x20, R7 ;  /* 0x0000002006077824 */ /* 0x000fc800078e0207 */
[----:B0-----:R-:W-:-:S05]  /*14a0*/  IMAD.WIDE R2, R7, 0x4, R2 ;  /* 0x0000000407027825 */ /* 0x001fca00078e0202 */
[----:B------:R-:W-:Y:S01]  /*14b0*/  STG.E desc[UR16][R2.64], R5 ;  /* 0x0000000502007986 */ /* 0x000fe2000c101910 */
[----:B------:R-:W-:Y:S05]  /*14c0*/  EXIT ;  /* 0x000000000000794d */ /* 0x000fea0003800000 */
        .weak           $__internal_0_$__cuda_sm20_rcp_rn_f32_slowpath
        .type           $__internal_0_$__cuda_sm20_rcp_rn_f32_slowpath,@function
        .size           $__internal_0_$__cuda_sm20_rcp_rn_f32_slowpath,($__internal_1_$__cuda_sm20_sqrt_rn_f32_slowpath - $__internal_0_$__cuda_sm20_rcp_rn_f32_slowpath)
$__internal_0_$__cuda_sm20_rcp_rn_f32_slowpath:
[----:B------:R-:W-:Y:S01]  /*14d0*/  SHF.L.U32 R0, R8, 0x1, RZ ;  /* 0x0000000108007819 */ /* 0x000fe200000006ff */
[----:B------:R-:W-:Y:S03]  /*14e0*/  BSSY.RECONVERGENT B1, `(.L_x_14) ;  /* 0x0000031000017945 */ /* 0x000fe60003800200 */
[----:B------:R-:W-:Y:S01]  /*14f0*/  SHF.R.U32.HI R9, RZ, 0x18, R0 ;  /* 0x00000018ff097819 */ /* 0x000fe20000011600 */
[----:B------:R-:W-:-:S03]  /*1500*/  IMAD.MOV.U32 R0, RZ, RZ, R8 ;  /* 0x000000ffff007224 */ /* 0x000fc600078e0008 */
[----:B------:R-:W-:-:S13]  /*1510*/  ISETP.NE.U32.AND P0, PT, R9, RZ, PT ;  /* 0x000000ff0900720c */ /* 0x000fda0003f05070 */
[----:B------:R-:W-:Y:S05]  /*1520*/  @P0 BRA `(.L_x_15) ;  /* 0x0000000000280947 */ /* 0x000fea0003800000 */
[----:B------:R-:W-:-:S05]  /*1530*/  IMAD.SHL.U32 R2, R0, 0x2, RZ ;  /* 0x0000000200027824 */ /* 0x000fca00078e00ff */
[----:B------:R-:W-:-:S13]  /*1540*/  ISETP.NE.AND P0, PT, R2, RZ, PT ;  /* 0x000000ff0200720c */ /* 0x000fda0003f05270 */
[----:B------:R-:W-:Y:S01]  /*1550*/  @P0 FFMA R5, R0, 1.84467440737095516160e+19, RZ ;  /* 0x5f80000000050823 */ /* 0x000fe200000000ff */
[----:B------:R-:W-:Y:S08]  /*1560*/  @!P0 MUFU.RCP R3, R0 ;  /* 0x0000000000038308 */ /* 0x000ff00000001000 */
[----:B------:R-:W0:Y:S02]  /*1570*/  @P0 MUFU.RCP R2, R5 ;  /* 0x0000000500020308 */ /* 0x000e240000001000 */
[----:B0-----:R-:W-:-:S04]  /*1580*/  @P0 FFMA R8, R5, R2, -1 ;  /* 0xbf80000005080423 */ /* 0x001fc80000000002 */
[----:B------:R-:W-:-:S04]  /*1590*/  @P0 FADD.FTZ R9, -R8, -RZ ;  /* 0x800000ff08090221 */ /* 0x000fc80000010100 */
[----:B------:R-:W-:-:S04]  /*15a0*/  @P0 FFMA R2, R2, R9, R2 ;  /* 0x0000000902020223 */ /* 0x000fc80000000002 */
[----:B------:R-:W-:Y:S01]  /*15b0*/  @P0 FFMA R3, R2, 1.84467440737095516160e+19, RZ ;  /* 0x5f80000002030823 */ /* 0x000fe200000000ff */
[----:B------:R-:W-:Y:S06]  /*15c0*/  BRA `(.L_x_16) ;  /* 0x0000000000887947 */ /* 0x000fec0003800000 */
.L_x_15:
[----:B------:R-:W-:-:S04]  /*15d0*/  IADD3 R11, PT, PT, R9, -0xfd, RZ ;  /* 0xffffff03090b7810 */ /* 0x000fc80007ffe0ff */
[----:B------:R-:W-:-:S13]  /*15e0*/  ISETP.GT.U32.AND P0, PT, R11, 0x1, PT ;  /* 0x000000010b00780c */ /* 0x000fda0003f04070 */
[----:B------:R-:W-:Y:S05]  /*15f0*/  @P0 BRA `(.L_x_17) ;  /* 0x0000000000780947 */ /* 0x000fea0003800000 */
[----:B------:R-:W-:Y:S01]  /*1600*/  LOP3.LUT R2, R0, 0x7fffff, RZ, 0xc0, !PT ;  /* 0x007fffff00027812 */ /* 0x000fe200078ec0ff */
[----:B------:R-:W-:-:S03]  /*1610*/  IMAD.MOV.U32 R10, RZ, RZ, 0x3 ;  /* 0x00000003ff0a7424 */ /* 0x000fc600078e00ff */
[----:B------:R-:W-:Y:S02]  /*1620*/  LOP3.LUT R2, R2, 0x3f800000, RZ, 0xfc, !PT ;  /* 0x3f80000002027812 */ /* 0x000fe400078efcff */
[----:B------:R-:W-:Y:S02]  /*1630*/  SHF.L.U32 R10, R10, R11, RZ ;  /* 0x0000000b0a0a7219 */ /* 0x000fe400000006ff */
[----:B------:R-:W0:Y:S02]  /*1640*/  MUFU.RCP R3, R2 ;  /* 0x0000000200037308 */ /* 0x000e240000001000 */
[----:B0-----:R-:W-:-:S04]  /*1650*/  FFMA R5, R2, R3, -1 ;  /* 0xbf80000002057423 */ /* 0x001fc80000000003 */
[----:B------:R-:W-:-:S04]  /*1660*/  FADD.FTZ R8, -R5, -RZ ;  /* 0x800000ff05087221 */ /* 0x000fc80000010100 */
[CCC-:B------:R-:W-:Y:S01]  /*1670*/  FFMA.RM R5, R3.reuse, R8.reuse, R3.reuse ;  /* 0x0000000803057223 */ /* 0x1c0fe20000004003 */
[----:B------:R-:W-:-:S04]  /*1680*/  FFMA.RP R8, R3, R8, R3 ;  /* 0x0000000803087223 */ /* 0x000fc80000008003 */
[C---:B------:R-:W-:Y:S02]  /*1690*/  LOP3.LUT R3, R5.reuse, 0x7fffff, RZ, 0xc0, !PT ;  /* 0x007fffff05037812 */ /* 0x040fe400078ec0ff */
[----:B------:R-:W-:Y:S02]  /*16a0*/  FSETP.NEU.FTZ.AND P0, PT, R5, R8, PT ;  /* 0x000000080500720b */ /* 0x000fe40003f1d000 */
[----:B------:R-:W-:Y:S02]  /*16b0*/  LOP3.LUT R3, R3, 0x800000, RZ, 0xfc, !PT ;  /* 0x0080000003037812 */ /* 0x000fe400078efcff */
[----:B------:R-:W-:Y:S02]  /*16c0*/  SEL R5, RZ, 0xffffffff, !P0 ;  /* 0xffffffffff057807 */ /* 0x000fe40004000000 */
[----:B------:R-:W-:-:S03]  /*16d0*/  LOP3.LUT R10, R10, R3, RZ, 0xc0, !PT ;  /* 0x000000030a0a7212 */ /* 0x000fc600078ec0ff */
[----:B------:R-:W-:Y:S01]  /*16e0*/  IMAD.MOV R2, RZ, RZ, -R5 ;  /* 0x000000ffff027224 */ /* 0x000fe200078e0a05 */
[----:B------:R-:W-:-:S04]  /*16f0*/  SHF.R.U32.HI R10, RZ, R11, R10 ;  /* 0x0000000bff0a7219 */ /* 0x000fc8000001160a */
[----:B------:R-:W-:Y:S02]  /*1700*/  LOP3.LUT P1, RZ, R2, R11, R3, 0xf8, !PT ;  /* 0x0000000b02ff7212 */ /* 0x000fe4000782f803 */
[C---:B------:R-:W-:Y:S02]  /*1710*/  LOP3.LUT P0, RZ, R10.reuse, 0x1, RZ, 0xc0, !PT ;  /* 0x000000010aff7812 */ /* 0x040fe4000780c0ff */
[----:B------:R-:W-:-:S04]  /*1720*/  LOP3.LUT P2, RZ, R10, 0x2, RZ, 0xc0, !PT ;  /* 0x000000020aff7812 */ /* 0x000fc8000784c0ff */
[----:B------:R-:W-:Y:S02]  /*1730*/  PLOP3.LUT P0, PT, P0, P1, P2, 0xe0, 0x0 ;  /* 0x000000000000781c */ /* 0x000fe40000703c20 */
[----:B------:R-:W-:Y:S02]  /*1740*/  LOP3.LUT P1, RZ, R0, 0x7fffff, RZ, 0xc0, !PT ;  /* 0x007fffff00ff7812 */ /* 0x000fe4000782c0ff */
[----:B------:R-:W-:-:S04]  /*1750*/  SEL R2, RZ, 0x1, !P0 ;  /* 0x00000001ff027807 */ /* 0x000fc80004000000 */
[----:B------:R-:W-:-:S04]  /*1760*/  IADD3 R2, PT, PT, -R2, RZ, RZ ;  /* 0x000000ff02027210 */ /* 0x000fc80007ffe1ff */
[----:B------:R-:W-:Y:S01]  /*1770*/  ISETP.GE.AND P0, PT, R2, RZ, PT ;  /* 0x000000ff0200720c */ /* 0x000fe20003f06270 */
[----:B------:R-:W-:-:S05]  /*1780*/  VIADD R2, R9, 0xffffff04 ;  /* 0xffffff0409027836 */ /* 0x000fca0000000000 */
[----:B------:R-:W-:-:S07]  /*1790*/  SHF.R.U32.HI R3, RZ, R2, R3 ;  /* 0x00000002ff037219 */ /* 0x000fce0000011603 */
[----:B------:R-:W-:-:S05]  /*17a0*/  @!P0 VIADD R3, R3, 0x1 ;  /* 0x0000000103038836 */ /* 0x000fca0000000000 */
[----:B------:R-:W-:-:S04]  /*17b0*/  @!P1 SHF.L.U32 R3, R3, 0x1, RZ ;  /* 0x0000000103039819 */ /* 0x000fc800000006ff */
[----:B------:R-:W-:Y:S01]  /*17c0*/  LOP3.LUT R3, R3, 0x80000000, R0, 0xf8, !PT ;  /* 0x8000000003037812 */ /* 0x000fe200078ef800 */
[----:B------:R-:W-:Y:S06]  /*17d0*/  BRA `(.L_x_16) ;  /* 0x0000000000047947 */ /* 0x000fec0003800000 */
.L_x_17:
[----:B------:R0:W1:Y:S02]  /*17e0*/  MUFU.RCP R3, R0 ;  /* 0x0000000000037308 */ /* 0x0000640000001000 */
.L_x_16:
[----:B------:R-:W-:Y:S05]  /*17f0*/  BSYNC.RECONVERGENT B1 ;  /* 0x0000000000017941 */ /* 0x000fea0003800200 */
.L_x_14:
[----:B------:R-:W-:-:S04]  /*1800*/  IMAD.MOV.U32 R5, RZ, RZ, 0x0 ;  /* 0x00000000ff057424 */ /* 0x000fc800078e00ff */
[----:B01----:R-:W-:Y:S05]  /*1810*/  RET.REL.NODEC R4 `(_Z15voronoi_controlPKfPKiPfi) ;  /* 0xffffffe404f87950 */ /* 0x003fea0003c3ffff */
        .weak           $__internal_1_$__cuda_sm20_sqrt_rn_f32_slowpath
        .type           $__internal_1_$__cuda_sm20_sqrt_rn_f32_slowpath,@function
        .size           $__internal_1_$__cuda_sm20_sqrt_rn_f32_slowpath,(.L_x_43 - $__internal_1_$__cuda_sm20_sqrt_rn_f32_slowpath)
$__internal_1_$__cuda_sm20_sqrt_rn_f32_slowpath:
[----:B------:R-:W-:-:S13]  /*1820*/  LOP3.LUT P0, RZ, R0, 0x7fffffff, RZ, 0xc0, !PT ;  /* 0x7fffffff00ff7812 */ /* 0x000fda000780c0ff */
[----:B------:R-:W-:Y:S01]  /*1830*/  @!P0 IMAD.MOV.U32 R2, RZ, RZ, R0 ;  /* 0x000000ffff028224 */ /* 0x000fe200078e0000 */
[----:B------:R-:W-:Y:S06]  /*1840*/  @!P0 BRA `(.L_x_18) ;  /* 0x0000000000408947 */ /* 0x000fec0003800000 */
[----:B------:R-:W-:-:S13]  /*1850*/  FSETP.GEU.FTZ.AND P0, PT, R0, RZ, PT ;  /* 0x000000ff0000720b */ /* 0x000fda0003f1e000 */
[----:B------:R-:W-:Y:S01]  /*1860*/  @!P0 MOV R2, 0x7fffffff ;  /* 0x7fffffff00028802 */ /* 0x000fe20000000f00 */
[----:B------:R-:W-:Y:S06]  /*1870*/  @!P0 BRA `(.L_x_18) ;  /* 0x0000000000348947 */ /* 0x000fec0003800000 */
[----:B------:R-:W-:-:S13]  /*1880*/  FSETP.GTU.FTZ.AND P0, PT, |R0|, +INF , PT ;  /* 0x7f8000000000780b */ /* 0x000fda0003f1c200 */
[----:B------:R-:W-:Y:S01]  /*1890*/  @P0 FADD.FTZ R2, R0, 1 ;  /* 0x3f80000000020421 */ /* 0x000fe20000010000 */
[----:B------:R-:W-:Y:S06]  /*18a0*/  @P0 BRA `(.L_x_18) ;  /* 0x0000000000280947 */ /* 0x000fec0003800000 */
[----:B------:R-:W-:-:S13]  /*18b0*/  FSETP.NEU.FTZ.AND P0, PT, |R0|, +INF , PT ;  /* 0x7f8000000000780b */ /* 0x000fda0003f1d200 */
[----:B------:R-:W-:-:S04]  /*18c0*/  @P0 FFMA R3, R0, 1.84467440737095516160e+19, RZ ;  /* 0x5f80000000030823 */ /* 0x000fc800000000ff */
[----:B------:R-:W0:Y:S02]  /*18d0*/  @P0 MUFU.RSQ R2, R3 ;  /* 0x0000000300020308 */ /* 0x000e240000001400 */
[----:B0-----:R-:W-:Y:S01]  /*18e0*/  @P0 FMUL.FTZ R8, R3, R2 ;  /* 0x0000000203080220 */ /* 0x001fe20000410000 */
[----:B------:R-:W-:Y:S01]  /*18f0*/  @P0 FMUL.FTZ R9, R2, 0.5 ;  /* 0x3f00000002090820 */ /* 0x000fe20000410000 */
[----:B------:R-:W-:Y:S02]  /*1900*/  @!P0 IMAD.MOV.U32 R2, RZ, RZ, R0 ;  /* 0x000000ffff028224 */ /* 0x000fe400078e0000 */
[----:B------:R-:W-:-:S04]  /*1910*/  @P0 FADD.FTZ R5, -R8, -RZ ;  /* 0x800000ff08050221 */ /* 0x000fc80000010100 */
[----:B------:R-:W-:-:S04]  /*1920*/  @P0 FFMA R5, R8, R5, R3 ;  /* 0x0000000508050223 */ /* 0x000fc80000000003 */
[----:B------:R-:W-:-:S04]  /*1930*/  @P0 FFMA R5, R5, R9, R8 ;  /* 0x0000000905050223 */ /* 0x000fc80000000008 */
[----:B------:R-:W-:-:S07]  /*1940*/  @P0 FMUL.FTZ R2, R5, 2.3283064365386962891e-10 ;  /* 0x2f80000005020820 */ /* 0x000fce0000410000 */
.L_x_18:
[----:B------:R-:W-:Y:S01]  /*1950*/  IMAD.MOV.U32 R0, RZ, RZ, R2 ;  /* 0x000000ffff007224 */ /* 0x000fe200078e0002 */
[----:B------:R-:W-:Y:S01]  /*1960*/  MOV R2, R10 ;  /* 0x0000000a00027202 */ /* 0x000fe20000000f00 */
[----:B------:R-:W-:-:S04]  /*1970*/  IMAD.MOV.U32 R3, RZ, RZ, 0x0 ;  /* 0x00000000ff037424 */ /* 0x000fc800078e00ff */
[----:B------:R-:W-:Y:S05]  /*1980*/  RET.REL.NODEC R2 `(_Z15voronoi_controlPKfPKiPfi) ;  /* 0xffffffe4029c7950 */ /* 0x000fea0003c3ffff */
.L_x_19:
[----:B------:R-:W-:-:S00]  /*1990*/  BRA `(.L_x_19) ;  /* 0xfffffffc00fc7947 */ /* 0x000fc0000383ffff */
[----:B------:R-:W-:-:S00]  /*19a0*/  NOP ;  /* 0x0000000000007918 */ /* 0x000fc00000000000 */
        /* <DEDUP_REMOVED lines=13> */
.L_x_43:


//--------------------- .text._Z12assign_teamsPKfS0_Piii --------------------------
	.section	.text._Z12assign_teamsPKfS0_Piii,"ax",@progbits
	.align	128
        .global         _Z12assign_teamsPKfS0_Piii
        .type           _Z12assign_teamsPKfS0_Piii,@function
        .size           _Z12assign_teamsPKfS0_Piii,(.L_x_46 - _Z12assign_teamsPKfS0_Piii)
        .other          _Z12assign_teamsPKfS0_Piii,@"STO_CUDA_ENTRY STV_DEFAULT"
_Z12assign_teamsPKfS0_Piii:
.text._Z12assign_teamsPKfS0_Piii:
[----:B------:R-:W-:Y:S01]  /*0000*/  LDC R1, c[0x0][0x37c] ;  /* 0x0000df00ff017b82 */ /* 0x000fe20000000800 */
[----:B------:R-:W0:Y:S07]  /*0010*/  S2R R3, SR_TID.X ;  /* 0x0000000000037919 */ /* 0x000e2e0000002100 */
[----:B------:R-:W0:Y:S01]  /*0020*/  S2UR UR4, SR_CTAID.X ;  /* 0x00000000000479c3 */ /* 0x000e220000002500 */
[----:B------:R-:W1:Y:S07]  /*0030*/  LDCU UR5, c[0x0][0x398] ;  /* 0x00007300ff0577ac */ /* 0x000e6e0008000800 */
[----:B------:R-:W0:Y:S02]  /*0040*/  LDC R0, c[0x0][0x360] ;  /* 0x0000d800ff007b82 */ /* 0x000e240000000800 */
[----:B0-----:R-:W-:-:S05]  /*0050*/  IMAD R0, R0, UR4, R3 ;  /* 0x0000000400007c24 */ /* 0x001fca000f8e0203 */
[----:B-1----:R-:W-:-:S13]  /*0060*/  ISETP.GE.AND P0, PT, R0, UR5, PT ;  /* 0x0000000500007c0c */ /* 0x002fda000bf06270 */
[----:B------:R-:W-:Y:S05]  /*0070*/  @P0 EXIT ;  /* 0x000000000000094d */ /* 0x000fea0003800000 */
[----:B------:R-:W0:Y:S01]  /*0080*/  LDCU UR6, c[0x0][0x39c] ;  /* 0x00007380ff0677ac */ /* 0x000e220008000800 */
[----:B------:R-:W1:Y:S01]  /*0090*/  LDC.64 R2, c[0x0][0x380] ;  /* 0x0000e000ff027b82 */ /* 0x000e620000000a00 */
[----:B------:R-:W-:Y:S01]  /*00a0*/  LEA R5, R0, R0, 0x1 ;  /* 0x0000000000057211 */ /* 0x000fe200078e08ff */
[----:B------:R-:W-:Y:S01]  /*00b0*/  HFMA2 R8, -RZ, RZ, 0, 0 ;  /* 0x00000000ff087431 */ /* 0x000fe200000001ff */
[----:B------:R-:W2:Y:S01]  /*00c0*/  LDCU.64 UR10, c[0x0][0x358] ;  /* 0x00006b00ff0a77ac */ /* 0x000ea20008000a00 */
[----:B0-----:R-:W-:Y:S02]  /*00d0*/  UISETP.GE.AND UP0, UPT, UR6, 0x1, UPT ;  /* 0x000000010600788c */ /* 0x001fe4000bf06270 */
[----:B-1----:R-:W-:-:S07]  /*00e0*/  IMAD.WIDE R2, R5, 0x4, R2 ;  /* 0x0000000405027825 */ /* 0x002fce00078e0202 */
[----:B--2---:R-:W-:Y:S05]  /*00f0*/  BRA.U !UP0, `(.L_x_20) ;  /* 0x0000000d08947547 */ /* 0x004fea000b800000 */
[----:B------:R0:W5:Y:S04]  /*0100*/  LDG.E.CONSTANT R4, desc[UR10][R2.64] ;  /* 0x0000000a02047981 */ /* 0x000168000c1e9900 */
[----:B------:R0:W5:Y:S04]  /*0110*/  LDG.E.CONSTANT R5, desc[UR10][R2.64+0x4] ;  /* 0x0000040a02057981 */ /* 0x000168000c1e9900 */
[----:B------:R0:W5:Y:S01]  /*0120*/  LDG.E.CONSTANT R6, desc[UR10][R2.64+0x8] ;  /* 0x0000080a02067981 */ /* 0x000162000c1e9900 */
[----:B------:R-:W-:Y:S01]  /*0130*/  UISETP.GE.U32.AND UP1, UPT, UR6, 0x8, UPT ;  /* 0x000000080600788c */ /* 0x000fe2000bf26070 */
[----:B------:R-:W-:Y:S01]  /*0140*/  MOV R16, 0x5d5e0b6b ;  /* 0x5d5e0b6b00107802 */ /* 0x000fe20000000f00 */
[----:B------:R-:W-:Y:S01]  /*0150*/  ULOP3.LUT UR7, UR6, 0x7, URZ, 0xc0, !UPT ;  /* 0x0000000706077892 */ /* 0x000fe2000f8ec0ff */
[----:B------:R-:W-:-:S02]  /*0160*/  MOV R7, RZ ;  /* 0x000000ff00077202 */ /* 0x000fc40000000f00 */
[----:B------:R-:W-:Y:S01]  /*0170*/  MOV R8, RZ ;  /* 0x000000ff00087202 */ /* 0x000fe20000000f00 */
[----:B------:R-:W-:-:S03]  /*0180*/  UISETP.NE.AND UP0, UPT, UR7, URZ, UPT ;  /* 0x000000ff0700728c */ /* 0x000fc6000bf05270 */
[----:B0-----:R-:W-:Y:S08]  /*0190*/  BRA.U !UP1, `(.L_x_21) ;  /* 0x0000000509b87547 */ /* 0x001ff0000b800000 */
[----:B------:R-:W0:Y:S01]  /*01a0*/  LDCU.64 UR4, c[0x0][0x388] ;  /* 0x00007100ff0477ac */ /* 0x000e220008000a00 */
[----:B------:R-:W-:Y:S02]  /*01b0*/  MOV R16, 0x5d5e0b6b ;  /* 0x5d5e0b6b00107802 */ /* 0x000fe40000000f00 */
[----:B------:R-:W-:Y:S01]  /*01c0*/  CS2R R8, SRZ ;  /* 0x0000000000087805 */ /* 0x000fe2000001ff00 */
[----:B------:R-:W-:-:S06]  /*01d0*/  ULOP3.LUT UR8, UR6, 0x7ffffff8, URZ, 0xc0, !UPT ;  /* 0x7ffffff806087892 */ /* 0x000fcc000f8ec0ff */
[----:B------:R-:W-:Y:S01]  /*01e0*/  MOV R7, UR8 ;  /* 0x0000000800077c02 */ /* 0x000fe20008000f00 */
[----:B0-----:R-:W-:-:S04]  /*01f0*/  UIADD3 UR4, UP1, UPT, UR4, 0x30, URZ ;  /* 0x0000003004047890 */ /* 0x001fc8000ff3e0ff */
[----:B------:R-:W-:Y:S02]  /*0200*/  UIADD3.X UR5, UPT, UPT, URZ, UR5, URZ, UP1, !UPT ;  /* 0x00000005ff057290 */ /* 0x000fe40008ffe4ff */
[----:B------:R-:W-:-:S04]  /*0210*/  MOV R2, UR4 ;  /* 0x0000000400027c02 */ /* 0x000fc80008000f00 */
[----:B------:R-:W-:-:S07]  /*0220*/  MOV R3, UR5 ;  /* 0x0000000500037c02 */ /* 0x000fce0008000f00 */
.L_x_22:
[----:B------:R-:W2:Y:S04]  /*0230*/  LDG.E.CONSTANT R10, desc[UR10][R2.64+-0x2c] ;  /* 0xffffd40a020a7981 */ /* 0x000ea8000c1e9900 */
[----:B------:R-:W3:Y:S04]  /*0240*/  LDG.E.CONSTANT R13, desc[UR10][R2.64+-0x30] ;  /* 0xffffd00a020d7981 */ /* 0x000ee8000c1e9900 */
[----:B------:R-:W4:Y:S04]  /*0250*/  LDG.E.CONSTANT R15, desc[UR10][R2.64+-0x28] ;  /* 0xffffd80a020f7981 */ /* 0x000f28000c1e9900 */
[----:B------:R-:W4:Y:S04]  /*0260*/  LDG.E.CONSTANT R20, desc[UR10][R2.64+-0x20] ;  /* 0xffffe00a02147981 */ /* 0x000f28000c1e9900 */
[----:B------:R-:W4:Y:S04]  /*0270*/  LDG.E.CONSTANT R21, desc[UR10][R2.64+-0x24] ;  /* 0xffffdc0a02157981 */ /* 0x000f28000c1e9900 */
[----:B------:R-:W4:Y:S04]  /*0280*/  LDG.E.CONSTANT R23, desc[UR10][R2.64+-0x1c] ;  /* 0xffffe40a02177981 */ /* 0x000f28000c1e9900 */
[----:B------:R-:W4:Y:S04]  /*0290*/  LDG.E.CONSTANT R18, desc[UR10][R2.64+-0x14] ;  /* 0xffffec0a02127981 */ /* 0x000f28000c1e9900 */
[----:B------:R-:W4:Y:S04]  /*02a0*/  LDG.E.CONSTANT R25, desc[UR10][R2.64+-0x18] ;  /* 0xffffe80a02197981 */ /* 0x000f28000c1e9900 */
[----:B------:R-:W4:Y:S01]  /*02b0*/  LDG.E.CONSTANT R11, desc[UR10][R2.64+-0x10] ;  /* 0xfffff00a020b7981 */ /* 0x000f22000c1e9900 */
[----:B--2--5:R-:W-:-:S03]  /*02c0*/  FADD R14, R5, -R10 ;  /* 0x8000000a050e7221 */ /* 0x024fc60000000000 */
[----:B------:R-:W2:Y:S01]  /*02d0*/  LDG.E.CONSTANT R10, desc[UR10][R2.64+-0x8] ;  /* 0xfffff80a020a7981 */ /* 0x000ea2000c1e9900 */
[----:B---3--:R-:W-:Y:S01]  /*02e0*/  FADD R12, R4, -R13 ;  /* 0x8000000d040c7221 */ /* 0x008fe20000000000 */
[----:B------:R-:W-:Y:S02]  /*02f0*/  FMUL R17, R14, R14 ;  /* 0x0000000e0e117220 */ /* 0x000fe40000400000 */
[----:B------:R-:W3:Y:S02]  /*0300*/  LDG.E.CONSTANT R13, desc[UR10][R2.64+-0xc] ;  /* 0xfffff40a020d7981 */ /* 0x000ee4000c1e9900 */
[----:B------:R-:W-:Y:S01]  /*0310*/  FFMA R19, R12, R12, R17 ;  /* 0x0000000c0c137223 */ /* 0x000fe20000000011 */
[----:B----4-:R-:W-:Y:S01]  /*0320*/  FADD R12, R6, -R15 ;  /* 0x8000000f060c7221 */ /* 0x010fe20000000000 */
[----:B------:R-:W4:Y:S01]  /*0330*/  LDG.E.CONSTANT R17, desc[UR10][R2.64+-0x4] ;  /* 0xfffffc0a02117981 */ /* 0x000f22000c1e9900 */
[----:B------:R-:W-:-:S03]  /*0340*/  FADD R20, R5, -R20 ;  /* 0x8000001405147221 */ /* 0x000fc60000000000 */
[----:B------:R-:W4:Y:S01]  /*0350*/  LDG.E.CONSTANT R14, desc[UR10][R2.64+0x4] ;  /* 0x0000040a020e7981 */ /* 0x000f22000c1e9900 */
[----:B------:R-:W-:Y:S01]  /*0360*/  FFMA R27, R12, R12, R19 ;  /* 0x0000000c0c1b7223 */ /* 0x000fe20000000013 */
[----:B------:R-:W-:Y:S01]  /*0370*/  FADD R21, R4, -R21 ;  /* 0x8000001504157221 */ /* 0x000fe20000000000 */
[----:B------:R-:W-:Y:S01]  /*0380*/  FMUL R20, R20, R20 ;  /* 0x0000001414147220 */ /* 0x000fe20000400000 */
[----:B------:R-:W4:Y:S01]  /*0390*/  LDG.E.CONSTANT R15, desc[UR10][R2.64] ;  /* 0x0000000a020f7981 */ /* 0x000f22000c1e9900 */
[----:B------:R-:W-:Y:S01]  /*03a0*/  FADD R23, R6, -R23 ;  /* 0x8000001706177221 */ /* 0x000fe20000000000 */
[-C--:B------:R-:W-:Y:S01]  /*03b0*/  FSETP.GEU.AND P4, PT, R27, R16.reuse, PT ;  /* 0x000000101b00720b */ /* 0x080fe20003f8e000 */
[----:B------:R-:W-:Y:S01]  /*03c0*/  FFMA R22, R21, R21, R20 ;  /* 0x0000001515167223 */ /* 0x000fe20000000014 */
[----:B------:R-:W4:Y:S04]  /*03d0*/  LDG.E.CONSTANT R19, desc[UR10][R2.64+0x8] ;  /* 0x0000080a02137981 */ /* 0x000f28000c1e9900 */
[----:B------:R-:W4:Y:S01]  /*03e0*/  LDG.E.CONSTANT R12, desc[UR10][R2.64+0x10] ;  /* 0x0000100a020c7981 */ /* 0x000f22000c1e9900 */
[----:B------:R-:W-:Y:S01]  /*03f0*/  FSEL R20, R27, R16, !P4 ;  /* 0x000000101b147208 */ /* 0x000fe20006000000 */
[----:B------:R-:W-:-:S02]  /*0400*/  FFMA R27, R23, R23, R22 ;  /* 0x00000017171b7223 */ /* 0x000fc40000000016 */
[----:B------:R-:W4:Y:S01]  /*0410*/  LDG.E.CONSTANT R21, desc[UR10][R2.64+0xc] ;  /* 0x00000c0a02157981 */ /* 0x000f22000c1e9900 */
[----:B------:R-:W-:Y:S01]  /*0420*/  FADD R22, R5, -R18 ;  /* 0x8000001205167221 */ /* 0x000fe20000000000 */
[----:B------:R-:W-:Y:S02]  /*0430*/  FADD R18, R4, -R25 ;  /* 0x8000001904127221 */ /* 0x000fe40000000000 */
[----:B------:R-:W4:Y:S01]  /*0440*/  LDG.E.CONSTANT R23, desc[UR10][R2.64+0x14] ;  /* 0x0000140a02177981 */ /* 0x000f22000c1e9900 */
[----:B------:R-:W-:-:S03]  /*0450*/  FMUL R29, R22, R22 ;  /* 0x00000016161d7220 */ /* 0x000fc60000400000 */
[----:B------:R-:W4:Y:S01]  /*0460*/  LDG.E.CONSTANT R16, desc[UR10][R2.64+0x1c] ;  /* 0x00001c0a02107981 */ /* 0x000f22000c1e9900 */
[----:B------:R-:W-:-:S03]  /*0470*/  FSETP.GEU.AND P5, PT, R27, R20, PT ;  /* 0x000000141b00720b */ /* 0x000fc60003fae000 */
[----:B------:R-:W4:Y:S01]  /*0480*/  LDG.E.CONSTANT R25, desc[UR10][R2.64+0x18] ;  /* 0x0000180a02197981 */ /* 0x000f22000c1e9900 */
[----:B------:R-:W-:Y:S01]  /*0490*/  FFMA R22, R18, R18, R29 ;  /* 0x0000001212167223 */ /* 0x000fe2000000001d */
[----:B------:R-:W-:Y:S02]  /*04a0*/  FADD R11, R6, -R11 ;  /* 0x8000000b060b7221 */ /* 0x000fe40000000000 */
[----:B------:R-:W4:Y:S01]  /*04b0*/  LDG.E.CONSTANT R29, desc[UR10][R2.64+0x20] ;  /* 0x0000200a021d7981 */ /* 0x000f22000c1e9900 */
[----:B------:R-:W-:-:S03]  /*04c0*/  FSEL R20, R27, R20, !P5 ;  /* 0x000000141b147208 */ /* 0x000fc60006800000 */
[----:B------:R-:W4:Y:S01]  /*04d0*/  LDG.E.CONSTANT R18, desc[UR10][R2.64+0x28] ;  /* 0x0000280a02127981 */ /* 0x000f22000c1e9900 */
[----:B------:R-:W-:-:S03]  /*04e0*/  FFMA R22, R11, R11, R22 ;  /* 0x0000000b0b167223 */ /* 0x000fc60000000016 */
[----:B------:R-:W4:Y:S04]  /*04f0*/  LDG.E.CONSTANT R27, desc[UR10][R2.64+0x24] ;  /* 0x0000240a021b7981 */ /* 0x000f28000c1e9900 */
[----:B------:R-:W4:Y:S01]  /*0500*/  LDG.E.CONSTANT R11, desc[UR10][R2.64+0x2c] ;  /* 0x00002c0a020b7981 */ /* 0x000f22000c1e9900 */
[----:B------:R-:W-:-:S04]  /*0510*/  FSETP.GEU.AND P3, PT, R22, R20, PT ;  /* 0x000000141600720b */ /* 0x000fc80003f6e000 */
[----:B------:R-:W-:Y:S02]  /*0520*/  FSEL R20, R22, R20, !P3 ;  /* 0x0000001416147208 */ /* 0x000fe40005800000 */
[C---:B------:R-:W-:Y:S02]  /*0530*/  SEL R8, R9.reuse, R8, !P4 ;  /* 0x0000000809087207 */ /* 0x040fe40006000000 */
[----:B------:R-:W-:-:S05]  /*0540*/  @!P5 IADD3 R8, PT, PT, R9, 0x1, RZ ;  /* 0x000000010908d810 */ /* 0x000fca0007ffe0ff */
[----:B------:R-:W-:Y:S01]  /*0550*/  @!P3 IADD3 R8, PT, PT, R9, 0x2, RZ ;  /* 0x000000020908b810 */ /* 0x000fe20007ffe0ff */
[----:B--2---:R-:W-:Y:S01]  /*0560*/  FADD R10, R5, -R10 ;  /* 0x8000000a050a7221 */ /* 0x004fe20000000000 */
[----:B---3--:R-:W-:-:S03]  /*0570*/  FADD R13, R4, -R13 ;  /* 0x8000000d040d7221 */ /* 0x008fc60000000000 */
[----:B------:R-:W-:-:S04]  /*0580*/  FMUL R10, R10, R10 ;  /* 0x0000000a0a0a7220 */ /* 0x000fc80000400000 */
[----:B------:R-:W-:Y:S01]  /*0590*/  FFMA R10, R13, R13, R10 ;  /* 0x0000000d0d0a7223 */ /* 0x000fe2000000000a */
[----:B----4-:R-:W-:Y:S01]  /*05a0*/  FADD R17, R6, -R17 ;  /* 0x8000001106117221 */ /* 0x010fe20000000000 */
[----:B------:R-:W-:-:S03]  /*05b0*/  FADD R14, R5, -R14 ;  /* 0x8000000e050e7221 */ /* 0x000fc60000000000 */
[----:B------:R-:W-:Y:S01]  /*05c0*/  FFMA R17, R17, R17, R10 ;  /* 0x0000001111117223 */ /* 0x000fe2000000000a */
[----:B------:R-:W-:Y:S01]  /*05d0*/  FADD R15, R4, -R15 ;  /* 0x8000000f040f7221 */ /* 0x000fe20000000000 */
[----:B------:R-:W-:-:S03]  /*05e0*/  FMUL R14, R14, R14 ;  /* 0x0000000e0e0e7220 */ /* 0x000fc60000400000 */
[----:B------:R-:W-:Y:S01]  /*05f0*/  FSETP.GEU.AND P2, PT, R17, R20, PT ;  /* 0x000000141100720b */ /* 0x000fe20003f4e000 */
[----:B------:R-:W-:Y:S01]  /*0600*/  FADD R19, R6, -R19 ;  /* 0x8000001306137221 */ /* 0x000fe20000000000 */
[----:B------:R-:W-:Y:S01]  /*0610*/  FFMA R14, R15, R15, R14 ;  /* 0x0000000f0f0e7223 */ /* 0x000fe2000000000e */
[----:B------:R-:W-:-:S03]  /*0620*/  FADD R12, R5, -R12 ;  /* 0x8000000c050c7221 */ /* 0x000fc60000000000 */
[----:B------:R-:W-:Y:S01]  /*0630*/  FFMA R14, R19, R19, R14 ;  /* 0x00000013130e7223 */ /* 0x000fe2000000000e */
[----:B------:R-:W-:Y:S01]  /*0640*/  FSEL R17, R17, R20, !P2 ;  /* 0x0000001411117208 */ /* 0x000fe20005000000 */
[----:B------:R-:W-:Y:S01]  /*0650*/  FADD R21, R4, -R21 ;  /* 0x8000001504157221 */ /* 0x000fe20000000000 */
[----:B------:R-:W-:Y:S02]  /*0660*/  FMUL R12, R12, R12 ;  /* 0x0000000c0c0c7220 */ /* 0x000fe40000400000 */
        /* <DEDUP_REMOVED lines=16> */
[-C--:B------:R-:W-:Y:S01]  /*0770*/  FSETP.GEU.AND P4, PT, R29, R14.reuse, PT ;  /* 0x0000000e1d00720b */ /* 0x080fe20003f8e000 */
[----:B------:R-:W-:Y:S01]  /*0780*/  FADD R11, R6, -R11 ;  /* 0x8000000b060b7221 */ /* 0x000fe20000000000 */
[----:B------:R-:W-:Y:S02]  /*0790*/  FFMA R18, R27, R27, R18 ;  /* 0x0000001b1b127223 */ /* 0x000fe40000000012 */
[----:B------:R-:W-:Y:S02]  /*07a0*/  FSEL R14, R29, R14, !P4 ;  /* 0x0000000e1d0e7208 */ /* 0x000fe40006000000 */
[----:B------:R-:W-:Y:S01]  /*07b0*/  FFMA R11, R11, R11, R18 ;  /* 0x0000000b0b0b7223 */ /* 0x000fe20000000012 */
[----:B------:R-:W-:-:S04]  /*07c0*/  @!P2 IADD3 R8, PT, PT, R9, 0x3, RZ ;  /* 0x000000030908a810 */ /* 0x000fc80007ffe0ff */
[----:B------:R-:W-:Y:S02]  /*07d0*/  FSETP.GEU.AND P2, PT, R11, R14, PT ;  /* 0x0000000e0b00720b */ /* 0x000fe40003f4e000 */
[C---:B------:R-:W-:Y:S02]  /*07e0*/  @!P0 IADD3 R8, PT, PT, R9.reuse, 0x4, RZ ;  /* 0x0000000409088810 */ /* 0x040fe40007ffe0ff */
[C---:B------:R-:W-:Y:S02]  /*07f0*/  @!P1 IADD3 R8, PT, PT, R9.reuse, 0x5, RZ ;  /* 0x0000000509089810 */ /* 0x040fe40007ffe0ff */
[----:B------:R-:W-:-:S07]  /*0800*/  @!P4 IADD3 R8, PT, PT, R9, 0x6, RZ ;  /* 0x000000060908c810 */ /* 0x000fce0007ffe0ff */
[C---:B------:R-:W-:Y:S02]  /*0810*/  @!P2 IADD3 R8, PT, PT, R9.reuse, 0x7, RZ ;  /* 0x000000070908a810 */ /* 0x040fe40007ffe0ff */
[----:B------:R-:W-:-:S04]  /*0820*/  IADD3 R9, PT, PT, R9, 0x8, RZ ;  /* 0x0000000809097810 */ /* 0x000fc80007ffe0ff */
[----:B------:R-:W-:Y:S02]  /*0830*/  ISETP.NE.AND P0, PT, R9, R7, PT ;  /* 0x000000070900720c */ /* 0x000fe40003f05270 */
[----:B------:R-:W-:Y:S02]  /*0840*/  IADD3 R2, P1, PT, R2, 0x60, RZ ;  /* 0x0000006002027810 */ /* 0x000fe40007f3e0ff */
[----:B------:R-:W-:Y:S02]  /*0850*/  FSEL R16, R11, R14, !P2 ;  /* 0x0000000e0b107208 */ /* 0x000fe40005000000 */
[----:B------:R-:W-:-:S07]  /*0860*/  IADD3.X R3, PT, PT, RZ, R3, RZ, P1, !PT ;  /* 0x00000003ff037210 */ /* 0x000fce0000ffe4ff */
[----:B------:R-:W-:Y:S05]  /*0870*/  @P0 BRA `(.L_x_22) ;  /* 0xfffffff8006c0947 */ /* 0x000fea000383ffff */
.L_x_21:
[----:B------:R-:W-:Y:S05]  /*0880*/  BRA.U !UP0, `(.L_x_20) ;  /* 0x0000000508b07547 */ /* 0x000fea000b800000 */
[----:B------:R-:W-:Y:S02]  /*0890*/  UISETP.GE.U32.AND UP0, UPT, UR7, 0x4, UPT ;  /* 0x000000040700788c */ /* 0x000fe4000bf06070 */
[----:B------:R-:W-:-:S04]  /*08a0*/  ULOP3.LUT UR5, UR6, 0x3, URZ, 0xc0, !UPT ;  /* 0x0000000306057892 */ /* 0x000fc8000f8ec0ff */
[----:B------:R-:W-:-:S03]  /*08b0*/  UISETP.NE.AND UP1, UPT, UR5, URZ, UPT ;  /* 0x000000ff0500728c */ /* 0x000fc6000bf25270 */
[----:B------:R-:W-:Y:S08]  /*08c0*/  BRA.U !UP0, `(.L_x_23) ;  /* 0x0000000108d87547 */ /* 0x000ff0000b800000 */
[----:B------:R-:W0:Y:S01]  /*08d0*/  LDC.64 R10, c[0x0][0x388] ;  /* 0x0000e200ff0a7b82 */ /* 0x000e220000000a00 */
[----:B------:R-:W-:-:S04]  /*08e0*/  LEA R13, R7, R7, 0x1 ;  /* 0x00000007070d7211 */ /* 0x000fc800078e08ff */
[C---:B------:R-:W-:Y:S01]  /*08f0*/  IADD3 R19, PT, PT, R13.reuse, 0x9, RZ ;  /* 0x000000090d137810 */ /* 0x040fe20007ffe0ff */
[----:B0-----:R-:W-:-:S05]  /*0900*/  IMAD.WIDE.U32 R2, R13, 0x4, R10 ;  /* 0x000000040d027825 */ /* 0x001fca00078e000a */
[----:B------:R-:W2:Y:S04]  /*0910*/  LDG.E.CONSTANT R20, desc[UR10][R2.64+0x4] ;  /* 0x0000040a02147981 */ /* 0x000ea8000c1e9900 */
[----:B------:R-:W3:Y:S04]  /*0920*/  LDG.E.CONSTANT R25, desc[UR10][R2.64] ;  /* 0x0000000a02197981 */ /* 0x000ee8000c1e9900 */
[----:B------:R-:W4:Y:S04]  /*0930*/  LDG.E.CONSTANT R18, desc[UR10][R2.64+0x10] ;  /* 0x0000100a02127981 */ /* 0x000f28000c1e9900 */
[----:B------:R-:W4:Y:S04]  /*0940*/  LDG.E.CONSTANT R17, desc[UR10][R2.64+0x8] ;  /* 0x0000080a02117981 */ /* 0x000f28000c1e9900 */
[----:B------:R-:W4:Y:S01]  /*0950*/  LDG.E.CONSTANT R9, desc[UR10][R2.64+0xc] ;  /* 0x00000c0a02097981 */ /* 0x000f22000c1e9900 */
[----:B------:R-:W-:-:S03]  /*0960*/  IMAD.WIDE.U32 R10, R19, 0x4, R10 ;  /* 0x00000004130a7825 */ /* 0x000fc600078e000a */
[----:B------:R-:W4:Y:S04]  /*0970*/  LDG.E.CONSTANT R12, desc[UR10][R2.64+0x1c] ;  /* 0x00001c0a020c7981 */ /* 0x000f28000c1e9900 */
[----:B------:R-:W4:Y:S04]  /*0980*/  LDG.E.CONSTANT R13, desc[UR10][R2.64+0x14] ;  /* 0x0000140a020d7981 */ /* 0x000f28000c1e9900 */
[----:B------:R-:W4:Y:S04]  /*0990*/  LDG.E.CONSTANT R15, desc[UR10][R2.64+0x18] ;  /* 0x0000180a020f7981 */ /* 0x000f28000c1e9900 */
[----:B------:R-:W4:Y:S04]  /*09a0*/  LDG.E.CONSTANT R14, desc[UR10][R10.64+0x4] ;  /* 0x0000040a0a0e7981 */ /* 0x000f28000c1e9900 */
[----:B------:R-:W4:Y:S04]  /*09b0*/  LDG.E.CONSTANT R19, desc[UR10][R2.64+0x20] ;  /* 0x0000200a02137981 */ /* 0x000f28000c1e9900 */
[----:B------:R-:W4:Y:S04]  /*09c0*/  LDG.E.CONSTANT R21, desc[UR10][R10.64] ;  /* 0x0000000a0a157981 */ /* 0x000f28000c1e9900 */
[----:B------:R-:W4:Y:S01]  /*09d0*/  LDG.E.CONSTANT R23, desc[UR10][R10.64+0x8] ;  /* 0x0000080a0a177981 */ /* 0x000f22000c1e9900 */
[----:B--2--5:R-:W-:Y:S01]  /*09e0*/  FADD R20, R5, -R20 ;  /* 0x8000001405147221 */ /* 0x024fe20000000000 */
[----:B---3--:R-:W-:-:S03]  /*09f0*/  FADD R25, R4, -R25 ;  /* 0x8000001904197221 */ /* 0x008fc60000000000 */
[----:B------:R-:W-:Y:S01]  /*0a00*/  FMUL R20, R20, R20 ;  /* 0x0000001414147220 */ /* 0x000fe20000400000 */
[----:B----4-:R-:W-:-:S03]  /*0a10*/  FADD R18, R5, -R18 ;  /* 0x8000001205127221 */ /* 0x010fc60000000000 */
[----:B------:R-:W-:Y:S01]  /*0a20*/  FFMA R20, R25, R25, R20 ;  /* 0x0000001919147223 */ /* 0x000fe20000000014 */
[----:B------:R-:W-:Y:S01]  /*0a30*/  FADD R17, R6, -R17 ;  /* 0x8000001106117221 */ /* 0x000fe20000000000 */
[----:B------:R-:W-:Y:S01]  /*0a40*/  FMUL R18, R18, R18 ;  /* 0x0000001212127220 */ /* 0x000fe20000400000 */
[----:B------:R-:W-:Y:S02]  /*0a50*/  FADD R9, R4, -R9 ;  /* 0x8000000904097221 */ /* 0x000fe40000000000 */
[----:B------:R-:W-:Y:S02]  /*0a60*/  FFMA R17, R17, R17, R20 ;  /* 0x0000001111117223 */ /* 0x000fe40000000014 */
[----:B------:R-:W-:Y:S01]  /*0a70*/  FFMA R18, R9, R9, R18 ;  /* 0x0000000909127223 */ /* 0x000fe20000000012 */
[----:B------:R-:W-:Y:S02]  /*0a80*/  FADD R12, R5, -R12 ;  /* 0x8000000c050c7221 */ /* 0x000fe40000000000 */
[----:B------:R-:W-:Y:S01]  /*0a90*/  FSETP.GEU.AND P0, PT, R17, R16, PT ;  /* 0x000000101100720b */ /* 0x000fe20003f0e000 */
[----:B------:R-:W-:Y:S01]  /*0aa0*/  FADD R13, R6, -R13 ;  /* 0x8000000d060d7221 */ /* 0x000fe20000000000 */
[----:B------:R-:W-:-:S02]  /*0ab0*/  FMUL R12, R12, R12 ;  /* 0x0000000c0c0c7220 */ /* 0x000fc40000400000 */
[----:B------:R-:W-:Y:S01]  /*0ac0*/  FSEL R16, R17, R16, !P0 ;  /* 0x0000001011107208 */ /* 0x000fe20004000000 */
[----:B------:R-:W-:Y:S01]  /*0ad0*/  FADD R15, R4, -R15 ;  /* 0x8000000f040f7221 */ /* 0x000fe20000000000 */
[----:B------:R-:W-:Y:S01]  /*0ae0*/  FFMA R13, R13, R13, R18 ;  /* 0x0000000d0d0d7223 */ /* 0x000fe20000000012 */
[----:B------:R-:W-:Y:S02]  /*0af0*/  SEL R8, R7, R8, !P0 ;  /* 0x0000000807087207 */ /* 0x000fe40004000000 */
[----:B------:R-:W-:Y:S01]  /*0b00*/  FFMA R12, R15, R15, R12 ;  /* 0x0000000f0f0c7223 */ /* 0x000fe2000000000c */
[----:B------:R-:W-:Y:S01]  /*0b10*/  FADD R14, R5, -R14 ;  /* 0x8000000e050e7221 */ /* 0x000fe20000000000 */
[C---:B------:R-:W-:Y:S01]  /*0b20*/  FSETP.GEU.AND P1, PT, R13.reuse, R16, PT ;  /* 0x000000100d00720b */ /* 0x040fe20003f2e000 */
[----:B------:R-:W-:Y:S02]  /*0b30*/  FADD R19, R6, -R19 ;  /* 0x8000001306137221 */ /* 0x000fe40000000000 */
[----:B------:R-:W-:Y:S01]  /*0b40*/  FMUL R14, R14, R14 ;  /* 0x0000000e0e0e7220 */ /* 0x000fe20000400000 */
[----:B------:R-:W-:Y:S01]  /*0b50*/  FSEL R13, R13, R16, !P1 ;  /* 0x000000100d0d7208 */ /* 0x000fe20004800000 */
[----:B------:R-:W-:Y:S01]  /*0b60*/  FADD R21, R4, -R21 ;  /* 0x8000001504157221 */ /* 0x000fe20000000000 */
[----:B------:R-:W-:-:S03]  /*0b70*/  FFMA R12, R19, R19, R12 ;  /* 0x00000013130c7223 */ /* 0x000fc6000000000c */
[----:B------:R-:W-:Y:S01]  /*0b80*/  FFMA R14, R21, R21, R14 ;  /* 0x00000015150e7223 */ /* 0x000fe2000000000e */
[----:B------:R-:W-:Y:S01]  /*0b90*/  FADD R23, R6, -R23 ;  /* 0x8000001706177221 */ /* 0x000fe20000000000 */
[C---:B------:R-:W-:Y:S02]  /*0ba0*/  FSETP.GEU.AND P2, PT, R12.reuse, R13, PT ;  /* 0x0000000d0c00720b */ /* 0x040fe40003f4e000 */
[----:B------:R-:W-:Y:S01]  /*0bb0*/  @!P1 IADD3 R8, PT, PT, R7, 0x1, RZ ;  /* 0x0000000107089810 */ /* 0x000fe20007ffe0ff */
[----:B------:R-:W-:Y:S01]  /*0bc0*/  FFMA R23, R23, R23, R14 ;  /* 0x0000001717177223 */ /* 0x000fe2000000000e */
[----:B------:R-:W-:-:S04]  /*0bd0*/  FSEL R12, R12, R13, !P2 ;  /* 0x0000000d0c0c7208 */ /* 0x000fc80005000000 */
[----:B------:R-:W-:-:S04]  /*0be0*/  FSETP.GEU.AND P3, PT, R23, R12, PT ;  /* 0x0000000c1700720b */ /* 0x000fc80003f6e000 */
[----:B------:R-:W-:Y:S02]  /*0bf0*/  FSEL R16, R23, R12, !P3 ;  /* 0x0000000c17107208 */ /* 0x000fe40005800000 */
[----:B------:R-:W-:-:S07]  /*0c00*/  @!P2 IADD3 R8, PT, PT, R7, 0x2, RZ ;  /* 0x000000020708a810 */ /* 0x000fce0007ffe0ff */
[C---:B------:R-:W-:Y:S02]  /*0c10*/  @!P3 IADD3 R8, PT, PT, R7.reuse, 0x3, RZ ;  /* 0x000000030708b810 */ /* 0x040fe40007ffe0ff */
[----:B------:R-:W-:-:S07]  /*0c20*/  IADD3 R7, PT, PT, R7, 0x4, RZ ;  /* 0x0000000407077810 */ /* 0x000fce0007ffe0ff */
.L_x_23:
[----:B------:R-:W-:Y:S05]  /*0c30*/  BRA.U !UP1, `(.L_x_20) ;  /* 0x0000000109c47547 */ /* 0x000fea000b800000 */
[----:B------:R-:W-:Y:S02]  /*0c40*/  UISETP.NE.AND UP0, UPT, UR5, 0x1, UPT ;  /* 0x000000010500788c */ /* 0x000fe4000bf05270 */
[----:B------:R-:W-:-:S04]  /*0c50*/  ULOP3.LUT UR4, UR6, 0x1, URZ, 0xc0, !UPT ;  /* 0x0000000106047892 */ /* 0x000fc8000f8ec0ff */
[----:B------:R-:W-:-:S03]  /*0c60*/  UISETP.NE.U32.AND UP1, UPT, UR4, 0x1, UPT ;  /* 0x000000010400788c */ /* 0x000fc6000bf25070 */
[----:B------:R-:W-:Y:S08]  /*0c70*/  BRA.U !UP0, `(.L_x_24) ;  /* 0x0000000108787547 */ /* 0x000ff0000b800000 */
[----:B------:R-:W0:Y:S01]  /*0c80*/  LDC.64 R2, c[0x0][0x388] ;  /* 0x0000e200ff027b82 */ /* 0x000e220000000a00 */
[----:B------:R-:W-:-:S05]  /*0c90*/  LEA R9, R7, R7, 0x1 ;  /* 0x0000000707097211 */ /* 0x000fca00078e08ff */
[C---:B0-----:R-:W-:Y:S01]  /*0ca0*/  IMAD.WIDE.U32 R10, R9.reuse, 0x4, R2 ;  /* 0x00000004090a7825 */ /* 0x041fe200078e0002 */
[----:B------:R-:W-:-:S04]  /*0cb0*/  IADD3 R9, PT, PT, R9, 0x3, RZ ;  /* 0x0000000309097810 */ /* 0x000fc80007ffe0ff */
[----:B------:R-:W2:Y:S01]  /*0cc0*/  LDG.E.CONSTANT R14, desc[UR10][R10.64+0x4] ;  /* 0x0000040a0a0e7981 */ /* 0x000ea2000c1e9900 */
[----:B------:R-:W-:-:S03]  /*0cd0*/  IMAD.WIDE.U32 R2, R9, 0x4, R2 ;  /* 0x0000000409027825 */ /* 0x000fc600078e0002 */
[----:B------:R-:W3:Y:S04]  /*0ce0*/  LDG.E.CONSTANT R15, desc[UR10][R10.64] ;  /* 0x0000000a0a0f7981 */ /* 0x000ee8000c1e9900 */
        /* <DEDUP_REMOVED lines=9> */
[----:B------:R-:W-:-:S03]  /*0d80*/  FADD R12, R5, -R12 ;  /* 0x8000000c050c7221 */ /* 0x000fc60000000000 */
[----:B------:R-:W-:Y:S01]  /*0d90*/  FFMA R17, R17, R17, R14 ;  /* 0x0000001111117223 */ /* 0x000fe2000000000e */
[----:B------:R-:W-:Y:S01]  /*0da0*/  FADD R9, R4, -R9 ;  /* 0x8000000904097221 */ /* 0x000fe20000000000 */
[----:B------:R-:W-:-:S03]  /*0db0*/  FMUL R12, R12, R12 ;  /* 0x0000000c0c0c7220 */ /* 0x000fc60000400000 */
[-C--:B------:R-:W-:Y:S01]  /*0dc0*/  FSETP.GEU.AND P1, PT, R17, R16.reuse, PT ;  /* 0x000000101100720b */ /* 0x080fe20003f2e000 */
[----:B------:R-:W-:Y:S01]  /*0dd0*/  FADD R13, R6, -R13 ;  /* 0x8000000d060d7221 */ /* 0x000fe20000000000 */
[----:B------:R-:W-:Y:S02]  /*0de0*/  FFMA R12, R9, R9, R12 ;  /* 0x00000009090c7223 */ /* 0x000fe4000000000c */
[----:B------:R-:W-:Y:S02]  /*0df0*/  FSEL R17, R17, R16, !P1 ;  /* 0x0000001011117208 */ /* 0x000fe40004800000 */
[----:B------:R-:W-:Y:S01]  /*0e00*/  SEL R8, R7, R8, !P1 ;  /* 0x0000000807087207 */ /* 0x000fe20004800000 */
[----:B------:R-:W-:-:S05]  /*0e10*/  FFMA R12, R13, R13, R12 ;  /* 0x0000000d0d0c7223 */ /* 0x000fca000000000c */
[----:B------:R-:W-:-:S04]  /*0e20*/  FSETP.GEU.AND P0, PT, R12, R17, PT ;  /* 0x000000110c00720b */ /* 0x000fc80003f0e000 */
[----:B------:R-:W-:-:S09]  /*0e30*/  FSEL R16, R12, R17, !P0 ;  /* 0x000000110c107208 */ /* 0x000fd20004000000 */
[C---:B------:R-:W-:Y:S02]  /*0e40*/  @!P0 IADD3 R8, PT, PT, R7.reuse, 0x1, RZ ;  /* 0x0000000107088810 */ /* 0x040fe40007ffe0ff */
[----:B------:R-:W-:-:S07]  /*0e50*/  IADD3 R7, PT, PT, R7, 0x2, RZ ;  /* 0x0000000207077810 */ /* 0x000fce0007ffe0ff */
.L_x_24:
[----:B------:R-:W-:Y:S05]  /*0e60*/  BRA.U UP1, `(.L_x_20) ;  /* 0x0000000101387547 */ /* 0x000fea000b800000 */
[----:B------:R-:W0:Y:S01]  /*0e70*/  LDC.64 R2, c[0x0][0x388] ;  /* 0x0000e200ff027b82 */ /* 0x000e220000000a00 */
[----:B------:R-:W-:-:S05]  /*0e80*/  LEA R9, R7, R7, 0x1 ;  /* 0x0000000707097211 */ /* 0x000fca00078e08ff */
[----:B0-----:R-:W-:-:S05]  /*0e90*/  IMAD.WIDE.U32 R2, R9, 0x4, R2 ;  /* 0x0000000409027825 */ /* 0x001fca00078e0002 */
[----:B------:R-:W2:Y:S04]  /*0ea0*/  LDG.E.CONSTANT R10, desc[UR10][R2.64+0x4] ;  /* 0x0000040a020a7981 */ /* 0x000ea8000c1e9900 */
[----:B------:R-:W3:Y:S04]  /*0eb0*/  LDG.E.CONSTANT R9, desc[UR10][R2.64] ;  /* 0x0000000a02097981 */ /* 0x000ee8000c1e9900 */
[----:B------:R-:W4:Y:S01]  /*0ec0*/  LDG.E.CONSTANT R11, desc[UR10][R2.64+0x8] ;  /* 0x0000080a020b7981 */ /* 0x000f22000c1e9900 */
[----:B--2--5:R-:W-:Y:S01]  /*0ed0*/  FADD R10, R5, -R10 ;  /* 0x8000000a050a7221 */ /* 0x024fe20000000000 */
[----:B---3--:R-:W-:-:S03]  /*0ee0*/  FADD R9, R4, -R9 ;  /* 0x8000000904097221 */ /* 0x008fc60000000000 */
[----:B------:R-:W-:Y:S01]  /*0ef0*/  FMUL R10, R10, R10 ;  /* 0x0000000a0a0a7220 */ /* 0x000fe20000400000 */
[----:B----4-:R-:W-:-:S03]  /*0f00*/  FADD R11, R6, -R11 ;  /* 0x8000000b060b7221 */ /* 0x010fc60000000000 */
[----:B------:R-:W-:-:S04]  /*0f10*/  FFMA R10, R9, R9, R10 ;  /* 0x00000009090a7223 */ /* 0x000fc8000000000a */
[----:B------:R-:W-:-:S05]  /*0f20*/  FFMA R11, R11, R11, R10 ;  /* 0x0000000b0b0b7223 */ /* 0x000fca000000000a */
[----:B------:R-:W-:-:S04]  /*0f30*/  FSETP.GEU.AND P0, PT, R11, R16, PT ;  /* 0x000000100b00720b */ /* 0x000fc80003f0e000 */
[----:B------:R-:W-:-:S09]  /*0f40*/  SEL R8, R7, R8, !P0 ;  /* 0x0000000807087207 */ /* 0x000fd20004000000 */
.L_x_20:
[----:B------:R-:W0:Y:S02]  /*0f50*/  LDC.64 R2, c[0x0][0x390] ;  /* 0x0000e400ff027b82 */ /* 0x000e240000000a00 */
[----:B0-----:R-:W-:-:S05]  /*0f60*/  IMAD.WIDE R2, R0, 0x4, R2 ;  /* 0x0000000400027825 */ /* 0x001fca00078e0202 */
[----:B------:R-:W-:Y:S01]  /*0f70*/  STG.E desc[UR10][R2.64], R8 ;  /* 0x0000000802007986 */ /* 0x000fe2000c10190a */
[----:B------:R-:W-:Y:S05]  /*0f80*/  EXIT ;  /* 0x000000000000794d */ /* 0x000fea0003800000 */
.L_x_25:
        /* <DEDUP_REMOVED lines=15> */
.L_x_46:


//--------------------- .text._Z11project_ptsPKfPfS0_i --------------------------
	.section	.text._Z11project_ptsPKfPfS0_i,"ax",@progbits
	.align	128
        .global         _Z11project_ptsPKfPfS0_i
        .type           _Z11project_ptsPKfPfS0_i,@function
        .size           _Z11project_ptsPKfPfS0_i,(.L_x_44 - _Z11project_ptsPKfPfS0_i)
        .other          _Z11project_ptsPKfPfS0_i,@"STO_CUDA_ENTRY STV_DEFAULT"
_Z11project_ptsPKfPfS0_i:
.text._Z11project_ptsPKfPfS0_i:
        /* <DEDUP_REMOVED lines=8> */
[----:B------:R-:W0:Y:S01]  /*0080*/  LDC.64 R8, c[0x0][0x380] ;  /* 0x0000e000ff087b82 */ /* 0x000e220000000a00 */
[----:B------:R-:W1:Y:S01]  /*0090*/  LDCU.64 UR4, c[0x0][0x358] ;  /* 0x00006b00ff0477ac */ /* 0x000e620008000a00 */
[----:B------:R-:W-:-:S06]  /*00a0*/  IMAD.SHL.U32 R2, R2, 0x2, RZ ;  /* 0x0000000202027824 */ /* 0x000fcc00078e00ff */
[----:B------:R-:W2:Y:S01]  /*00b0*/  LDC.64 R6, c[0x0][0x390] ;  /* 0x0000e400ff067b82 */ /* 0x000ea20000000a00 */
[----:B0-----:R-:W-:-:S05]  /*00c0*/  IMAD.WIDE R8, R2, 0x4, R8 ;  /* 0x0000000402087825 */ /* 0x001fca00078e0208 */
[----:B-1----:R-:W3:Y:S04]  /*00d0*/  LDG.E.CONSTANT R4, desc[UR4][R8.64+0x4] ;  /* 0x0000040408047981 */ /* 0x002ee8000c1e9900 */
[----:B--2---:R-:W3:Y:S04]  /*00e0*/  LDG.E.CONSTANT R3, desc[UR4][R6.64+0x1c] ;  /* 0x00001c0406037981 */ /* 0x004ee8000c1e9900 */
[----:B------:R-:W2:Y:S04]  /*00f0*/  LDG.E.CONSTANT R5, desc[UR4][R8.64] ;  /* 0x0000000408057981 */ /* 0x000ea8000c1e9900 */
[----:B------:R-:W2:Y:S04]  /*0100*/  LDG.E.CONSTANT R0, desc[UR4][R6.64+0x18] ;  /* 0x0000180406007981 */ /* 0x000ea8000c1e9900 */
[----:B------:R-:W4:Y:S01]  /*0110*/  LDG.E.CONSTANT R11, desc[UR4][R6.64+0x20] ;  /* 0x00002004060b7981 */ /* 0x000f22000c1e9900 */
[----:B---3--:R-:W-:-:S04]  /*0120*/  FMUL R10, R4, R3 ;  /* 0x00000003040a7220 */ /* 0x008fc80000400000 */
[----:B--2---:R-:W-:-:S04]  /*0130*/  FFMA R0, R5, R0, R10 ;  /* 0x0000000005007223 */ /* 0x004fc8000000000a */
[----:B----4-:R-:W-:-:S05]  /*0140*/  FADD R3, R0, R11 ;  /* 0x0000000b00037221 */ /* 0x010fca0000000000 */
[----:B------:R-:W-:-:S13]  /*0150*/  FSETP.GEU.AND P0, PT, |R3|, 9.9999999392252902908e-09, PT ;  /* 0x322bcc770300780b */ /* 0x000fda0003f0e200 */
[----:B------:R-:W0:Y:S02]  /*0160*/  @!P0 LDC.64 R10, c[0x0][0x388] ;  /* 0x0000e200ff0a8b82 */ /* 0x000e240000000a00 */
[----:B0-----:R-:W-:-:S05]  /*0170*/  @!P0 IMAD.WIDE R10, R2, 0x4, R10 ;  /* 0x00000004020a8825 */ /* 0x001fca00078e020a */
[----:B------:R0:W-:Y:S04]  /*0180*/  @!P0 STG.E desc[UR4][R10.64], RZ ;  /* 0x000000ff0a008986 */ /* 0x0001e8000c101904 */
[----:B------:R0:W-:Y:S01]  /*0190*/  @!P0 STG.E desc[UR4][R10.64+0x4], RZ ;  /* 0x000004ff0a008986 */ /* 0x0001e2000c101904 */
[----:B------:R-:W-:Y:S05]  /*01a0*/  @!P0 EXIT ;  /* 0x000000000000894d */ /* 0x000fea0003800000 */
[----:B------:R-:W2:Y:S04]  /*01b0*/  LDG.E.CONSTANT R9, desc[UR4][R6.64+0x4] ;  /* 0x0000040406097981 */ /* 0x000ea8000c1e9900 */
[----:B------:R-:W3:Y:S04]  /*01c0*/  LDG.E.CONSTANT R0, desc[UR4][R6.64] ;  /* 0x0000000406007981 */ /* 0x000ee8000c1e9900 */
[----:B0-----:R-:W4:Y:S01]  /*01d0*/  LDG.E.CONSTANT R11, desc[UR4][R6.64+0x8] ;  /* 0x00000804060b7981 */ /* 0x001f22000c1e9900 */
[----:B------:R-:W0:Y:S01]  /*01e0*/  MUFU.RCP R10, R3 ;  /* 0x00000003000a7308 */ /* 0x000e220000001000 */
[----:B------:R-:W-:Y:S01]  /*01f0*/  BSSY.RECONVERGENT B0, `(.L_x_26) ;  /* 0x000000e000007945 */ /* 0x000fe20003800200 */
[----:B--2---:R-:W-:Y:S01]  /*0200*/  FMUL R8, R4, R9 ;  /* 0x0000000904087220 */ /* 0x004fe20000400000 */
[----:B0-----:R-:W-:-:S03]  /*0210*/  FFMA R9, -R3, R10, 1 ;  /* 0x3f80000003097423 */ /* 0x001fc6000000010a */
[----:B---3--:R-:W-:Y:S01]  /*0220*/  FFMA R0, R5, R0, R8 ;  /* 0x0000000005007223 */ /* 0x008fe20000000008 */
[----:B------:R-:W-:-:S03]  /*0230*/  FFMA R9, R10, R9, R10 ;  /* 0x000000090a097223 */ /* 0x000fc6000000000a */
[----:B----4-:R-:W-:-:S04]  /*0240*/  FADD R0, R0, R11 ;  /* 0x0000000b00007221 */ /* 0x010fc80000000000 */
[----:B------:R-:W0:Y:S01]  /*0250*/  FCHK P0, R0, R3 ;  /* 0x0000000300007302 */ /* 0x000e220000000000 */
[----:B------:R-:W-:-:S04]  /*0260*/  FFMA R8, R0, R9, RZ ;  /* 0x0000000900087223 */ /* 0x000fc800000000ff */
[----:B------:R-:W-:-:S04]  /*0270*/  FFMA R10, -R3, R8, R0 ;  /* 0x00000008030a7223 */ /* 0x000fc80000000100 */
[----:B------:R-:W-:Y:S01]  /*0280*/  FFMA R11, R9, R10, R8 ;  /* 0x0000000a090b7223 */ /* 0x000fe20000000008 */
[----:B0-----:R-:W-:Y:S06]  /*0290*/  @!P0 BRA `(.L_x_27) ;  /* 0x00000000000c8947 */ /* 0x001fec0003800000 */
[----:B------:R-:W-:-:S07]  /*02a0*/  MOV R8, 0x2c0 ;  /* 0x000002c000087802 */ /* 0x000fce0000000f00 */
[----:B------:R-:W-:Y:S05]  /*02b0*/  CALL.REL.NOINC `($__internal_2_$__cuda_sm3x_div_rn_noftz_f32_slowpath) ;  /* 0x0000000000707944 */ /* 0x000fea0003c00000 */
[----:B------:R-:W-:-:S07]  /*02c0*/  IMAD.MOV.U32 R11, RZ, RZ, R0 ;  /* 0x000000ffff0b7224 */ /* 0x000fce00078e0000 */
.L_x_27:
[----:B------:R-:W-:Y:S05]  /*02d0*/  BSYNC.RECONVERGENT B0 ;  /* 0x0000000000007941 */ /* 0x000fea0003800200 */
.L_x_26:
[----:B------:R-:W0:Y:S08]  /*02e0*/  LDC.64 R8, c[0x0][0x390] ;  /* 0x0000e400ff087b82 */ /* 0x000e300000000a00 */
[----:B------:R-:W1:Y:S01]  /*02f0*/  LDC.64 R6, c[0x0][0x388] ;  /* 0x0000e200ff067b82 */ /* 0x000e620000000a00 */
[----:B0-----:R-:W2:Y:S04]  /*0300*/  LDG.E.CONSTANT R13, desc[UR4][R8.64+0x10] ;  /* 0x00001004080d7981 */ /* 0x001ea8000c1e9900 */
[----:B------:R-:W3:Y:S04]  /*0310*/  LDG.E.CONSTANT R0, desc[UR4][R8.64+0xc] ;  /* 0x00000c0408007981 */ /* 0x000ee8000c1e9900 */
[----:B------:R-:W4:Y:S01]  /*0320*/  LDG.E.CONSTANT R15, desc[UR4][R8.64+0x14] ;  /* 0x00001404080f7981 */ /* 0x000f22000c1e9900 */
[----:B------:R-:W0:Y:S01]  /*0330*/  MUFU.RCP R10, R3 ;  /* 0x00000003000a7308 */ /* 0x000e220000001000 */
[----:B-1----:R-:W-:Y:S01]  /*0340*/  IMAD.WIDE R6, R2, 0x4, R6 ;  /* 0x0000000402067825 */ /* 0x002fe200078e0206 */
[----:B------:R-:W-:Y:S04]  /*0350*/  BSSY.RECONVERGENT B0, `(.L_x_28) ;  /* 0x0000010000007945 */ /* 0x000fe80003800200 */
[----:B------:R1:W-:Y:S01]  /*0360*/  STG.E desc[UR4][R6.64], R11 ;  /* 0x0000000b06007986 */ /* 0x0003e2000c101904 */
[----:B--2---:R-:W-:-:S04]  /*0370*/  FMUL R4, R4, R13 ;  /* 0x0000000d04047220 */ /* 0x004fc80000400000 */
[----:B---3--:R-:W-:Y:S01]  /*0380*/  FFMA R0, R5, R0, R4 ;  /* 0x0000000005007223 */ /* 0x008fe20000000004 */
[----:B0-----:R-:W-:-:S03]  /*0390*/  FFMA R5, -R3, R10, 1 ;  /* 0x3f80000003057423 */ /* 0x001fc6000000010a */
[----:B----4-:R-:W-:Y:S01]  /*03a0*/  FADD R2, R0, R15 ;  /* 0x0000000f00027221 */ /* 0x010fe20000000000 */
[----:B------:R-:W-:-:S03]  /*03b0*/  FFMA R0, R10, R5, R10 ;  /* 0x000000050a007223 */ /* 0x000fc6000000000a */
[----:B------:R-:W0:Y:S01]  /*03c0*/  FCHK P0, R2, R3 ;  /* 0x0000000302007302 */ /* 0x000e220000000000 */
[----:B------:R-:W-:-:S04]  /*03d0*/  FFMA R5, R0, R2, RZ ;  /* 0x0000000200057223 */ /* 0x000fc800000000ff */
[----:B------:R-:W-:-:S04]  /*03e0*/  FFMA R4, -R3, R5, R2 ;  /* 0x0000000503047223 */ /* 0x000fc80000000102 */
[----:B------:R-:W-:Y:S01]  /*03f0*/  FFMA R5, R0, R4, R5 ;  /* 0x0000000400057223 */ /* 0x000fe20000000005 */
[----:B01----:R-:W-:Y:S06]  /*0400*/  @!P0 BRA `(.L_x_29) ;  /* 0x0000000000108947 */ /* 0x003fec0003800000 */
[----:B------:R-:W-:Y:S01]  /*0410*/  IMAD.MOV.U32 R0, RZ, RZ, R2 ;  /* 0x000000ffff007224 */ /* 0x000fe200078e0002 */
[----:B------:R-:W-:-:S07]  /*0420*/  MOV R8, 0x440 ;  /* 0x0000044000087802 */ /* 0x000fce0000000f00 */
[----:B------:R-:W-:Y:S05]  /*0430*/  CALL.REL.NOINC `($__internal_2_$__cuda_sm3x_div_rn_noftz_f32_slowpath) ;  /* 0x0000000000107944 */ /* 0x000fea0003c00000 */
[----:B------:R-:W-:-:S07]  /*0440*/  IMAD.MOV.U32 R5, RZ, RZ, R0 ;  /* 0x000000ffff057224 */ /* 0x000fce00078e0000 */
.L_x_29:
[----:B------:R-:W-:Y:S05]  /*0450*/  BSYNC.RECONVERGENT B0 ;  /* 0x0000000000007941 */ /* 0x000fea0003800200 */
.L_x_28:
[----:B------:R-:W-:Y:S01]  /*0460*/  STG.E desc[UR4][R6.64+0x4], R5 ;  /* 0x0000040506007986 */ /* 0x000fe2000c101904 */
[----:B------:R-:W-:Y:S05]  /*0470*/  EXIT ;  /* 0x000000000000794d */ /* 0x000fea0003800000 */
        .weak           $__internal_2_$__cuda_sm3x_div_rn_noftz_f32_slowpath
        .type           $__internal_2_$__cuda_sm3x_div_rn_noftz_f32_slowpath,@function
        .size           $__internal_2_$__cuda_sm3x_div_rn_noftz_f32_slowpath,(.L_x_44 - $__internal_2_$__cuda_sm3x_div_rn_noftz_f32_slowpath)
$__internal_2_$__cuda_sm3x_div_rn_noftz_f32_slowpath:
[--C-:B------:R-:W-:Y:S01]  /*0480*/  SHF.R.U32.HI R10, RZ, 0x17, R3.reuse ;  /* 0x00000017ff0a7819 */ /* 0x100fe20000011603 */
[----:B------:R-:W-:Y:S01]  /*0490*/  BSSY.RECONVERGENT B1, `(.L_x_30) ;  /* 0x0000063000017945 */ /* 0x000fe20003800200 */
[----:B------:R-:W-:Y:S01]  /*04a0*/  SHF.R.U32.HI R9, RZ, 0x17, R0 ;  /* 0x00000017ff097819 */ /* 0x000fe20000011600 */
[----:B------:R-:W-:Y:S01]  /*04b0*/  IMAD.MOV.U32 R11, RZ, RZ, R3 ;  /* 0x000000ffff0b7224 */ /* 0x000fe200078e0003 */
[----:B------:R-:W-:Y:S02]  /*04c0*/  LOP3.LUT R10, R10, 0xff, RZ, 0xc0, !PT ;  /* 0x000000ff0a0a7812 */ /* 0x000fe400078ec0ff */
[----:B------:R-:W-:Y:S02]  /*04d0*/  LOP3.LUT R14, R9, 0xff, RZ, 0xc0, !PT ;  /* 0x000000ff090e7812 */ /* 0x000fe400078ec0ff */
[----:B------:R-:W-:-:S03]  /*04e0*/  IADD3 R13, PT, PT, R10, -0x1, RZ ;  /* 0xffffffff0a0d7810 */ /* 0x000fc60007ffe0ff */
[----:B------:R-:W-:Y:S01]  /*04f0*/  VIADD R12, R14, 0xffffffff ;  /* 0xffffffff0e0c7836 */ /* 0x000fe20000000000 */
[----:B------:R-:W-:-:S04]  /*0500*/  ISETP.GT.U32.AND P0, PT, R13, 0xfd, PT ;  /* 0x000000fd0d00780c */ /* 0x000fc80003f04070 */
[----:B------:R-:W-:-:S13]  /*0510*/  ISETP.GT.U32.OR P0, PT, R12, 0xfd, P0 ;  /* 0x000000fd0c00780c */ /* 0x000fda0000704470 */
[----:B------:R-:W-:Y:S01]  /*0520*/  @!P0 IMAD.MOV.U32 R9, RZ, RZ, RZ ;  /* 0x000000ffff098224 */ /* 0x000fe200078e00ff */
[----:B------:R-:W-:Y:S06]  /*0530*/  @!P0 BRA `(.L_x_31) ;  /* 0x00000000005c8947 */ /* 0x000fec0003800000 */
[----:B------:R-:W-:Y:S02]  /*0540*/  FSETP.GTU.FTZ.AND P0, PT, |R0|, +INF , PT ;  /* 0x7f8000000000780b */ /* 0x000fe40003f1c200 */
[----:B------:R-:W-:-:S04]  /*0550*/  FSETP.GTU.FTZ.AND P1, PT, |R3|, +INF , PT ;  /* 0x7f8000000300780b */ /* 0x000fc80003f3c200 */
[----:B------:R-:W-:-:S13]  /*0560*/  PLOP3.LUT P0, PT, P0, P1, PT, 0xf8, 0x8f ;  /* 0x00000000008f781c */ /* 0x000fda0000703f70 */
[----:B------:R-:W-:Y:S05]  /*0570*/  @P0 BRA `(.L_x_32) ;  /* 0x00000004004c0947 */ /* 0x000fea0003800000 */
[----:B------:R-:W-:-:S13]  /*0580*/  LOP3.LUT P0, RZ, R11, 0x7fffffff, R0, 0xc8, !PT ;  /* 0x7fffffff0bff7812 */ /* 0x000fda000780c800 */
[----:B------:R-:W-:Y:S05]  /*0590*/  @!P0 BRA `(.L_x_33) ;  /* 0x00000004003c8947 */ /* 0x000fea0003800000 */
[C---:B------:R-:W-:Y:S02]  /*05a0*/  FSETP.NEU.FTZ.AND P2, PT, |R0|.reuse, +INF , PT ;  /* 0x7f8000000000780b */ /* 0x040fe40003f5d200 */
[----:B------:R-:W-:Y:S02]  /*05b0*/  FSETP.NEU.FTZ.AND P1, PT, |R3|, +INF , PT ;  /* 0x7f8000000300780b */ /* 0x000fe40003f3d200 */
[----:B------:R-:W-:-:S11]  /*05c0*/  FSETP.NEU.FTZ.AND P0, PT, |R0|, +INF , PT ;  /* 0x7f8000000000780b */ /* 0x000fd60003f1d200 */
[----:B------:R-:W-:Y:S05]  /*05d0*/  @!P1 BRA !P2, `(.L_x_33) ;  /* 0x00000004002c9947 */ /* 0x000fea0005000000 */
[----:B------:R-:W-:-:S04]  /*05e0*/  LOP3.LUT P2, RZ, R0, 0x7fffffff, RZ, 0xc0, !PT ;  /* 0x7fffffff00ff7812 */ /* 0x000fc8000784c0ff */
[----:B------:R-:W-:-:S13]  /*05f0*/  PLOP3.LUT P1, PT, P1, P2, PT, 0x2f, 0xf2 ;  /* 0x0000000000f2781c */ /* 0x000fda0000f24577 */
[----:B------:R-:W-:Y:S05]  /*0600*/  @P1 BRA `(.L_x_34) ;  /* 0x0000000400181947 */ /* 0x000fea0003800000 */
[----:B------:R-:W-:-:S04]  /*0610*/  LOP3.LUT P1, RZ, R11, 0x7fffffff, RZ, 0xc0, !PT ;  /* 0x7fffffff0bff7812 */ /* 0x000fc8000782c0ff */
[----:B------:R-:W-:-:S13]  /*0620*/  PLOP3.LUT P0, PT, P0, P1, PT, 0x2f, 0xf2 ;  /* 0x0000000000f2781c */ /* 0x000fda0000702577 */
[----:B------:R-:W-:Y:S05]  /*0630*/  @P0 BRA `(.L_x_35) ;  /* 0x0000000400000947 */ /* 0x000fea0003800000 */
[----:B------:R-:W-:Y:S02]  /*0640*/  ISETP.GE.AND P0, PT, R12, RZ, PT ;  /* 0x000000ff0c00720c */ /* 0x000fe40003f06270 */
[----:B------:R-:W-:-:S11]  /*0650*/  ISETP.GE.AND P1, PT, R13, RZ, PT ;  /* 0x000000ff0d00720c */ /* 0x000fd60003f26270 */
[----:B------:R-:W-:Y:S01]  /*0660*/  @P0 MOV R9, RZ ;  /* 0x000000ff00090202 */ /* 0x000fe20000000f00 */
[----:B------:R-:W-:Y:S02]  /*0670*/  @!P0 IMAD.MOV.U32 R9, RZ, RZ, -0x40 ;  /* 0xffffffc0ff098424 */ /* 0x000fe400078e00ff */
[----:B------:R-:W-:Y:S01]  /*0680*/  @!P0 FFMA R0, R0, 1.84467440737095516160e+19, RZ ;  /* 0x5f80000000008823 */ /* 0x000fe200000000ff */
[----:B------:R-:W-:Y:S01]  /*0690*/  @!P1 FFMA R11, R3, 1.84467440737095516160e+19, RZ ;  /* 0x5f800000030b9823 */ /* 0x000fe200000000ff */
[----:B------:R-:W-:-:S07]  /*06a0*/  @!P1 VIADD R9, R9, 0x40 ;  /* 0x0000004009099836 */ /* 0x000fce0000000000 */
.L_x_31:
[----:B------:R-:W-:Y:S01]  /*06b0*/  LEA R12, R10, 0xc0800000, 0x17 ;  /* 0xc08000000a0c7811 */ /* 0x000fe200078eb8ff */
[----:B------:R-:W-:Y:S04]  /*06c0*/  BSSY.RECONVERGENT B2, `(.L_x_36) ;  /* 0x0000036000027945 */ /* 0x000fe80003800200 */
[----:B------:R-:W-:Y:S01]  /*06d0*/  IMAD.IADD R12, R11, 0x1, -R12 ;  /* 0x000000010b0c7824 */ /* 0x000fe200078e0a0c */
[----:B------:R-:W-:-:S03]  /*06e0*/  IADD3 R11, PT, PT, R14, -0x7f, RZ ;  /* 0xffffff810e0b7810 */ /* 0x000fc60007ffe0ff */
[----:B------:R0:W1:Y:S01]  /*06f0*/  MUFU.RCP R13, R12 ;  /* 0x0000000c000d7308 */ /* 0x0000620000001000 */
[----:B------:R-:W-:Y:S01]  /*0700*/  FADD.FTZ R15, -R12, -RZ ;  /* 0x800000ff0c0f7221 */ /* 0x000fe20000010100 */
[C---:B------:R-:W-:Y:S01]  /*0710*/  IMAD R0, R11.reuse, -0x800000, R0 ;  /* 0xff8000000b007824 */ /* 0x040fe200078e0200 */
[----:B0-----:R-:W-:-:S05]  /*0720*/  IADD3 R12, PT, PT, R11, 0x7f, -R10 ;  /* 0x0000007f0b0c7810 */ /* 0x001fca0007ffe80a */
[----:B------:R-:W-:Y:S02]  /*0730*/  IMAD.IADD R9, R12, 0x1, R9 ;  /* 0x000000010c097824 */ /* 0x000fe400078e0209 */
[----:B-1----:R-:W-:-:S04]  /*0740*/  FFMA R14, R13, R15, 1 ;  /* 0x3f8000000d0e7423 */ /* 0x002fc8000000000f */
[----:B------:R-:W-:-:S04]  /*0750*/  FFMA R16, R13, R14, R13 ;  /* 0x0000000e0d107223 */ /* 0x000fc8000000000d */
[----:B------:R-:W-:-:S04]  /*0760*/  FFMA R13, R0, R16, RZ ;  /* 0x00000010000d7223 */ /* 0x000fc800000000ff */
[----:B------:R-:W-:-:S04]  /*0770*/  FFMA R14, R15, R13, R0 ;  /* 0x0000000d0f0e7223 */ /* 0x000fc80000000000 */
[----:B------:R-:W-:-:S04]  /*0780*/  FFMA R13, R16, R14, R13 ;  /* 0x0000000e100d7223 */ /* 0x000fc8000000000d */
[----:B------:R-:W-:-:S04]  /*0790*/  FFMA R14, R15, R13, R0 ;  /* 0x0000000d0f0e7223 */ /* 0x000fc80000000000 */
[----:B------:R-:W-:-:S05]  /*07a0*/  FFMA R0, R16, R14, R13 ;  /* 0x0000000e10007223 */ /* 0x000fca000000000d */
[----:B------:R-:W-:-:S04]  /*07b0*/  SHF.R.U32.HI R10, RZ, 0x17, R0 ;  /* 0x00000017ff0a7819 */ /* 0x000fc80000011600 */
[----:B------:R-:W-:-:S05]  /*07c0*/  LOP3.LUT R10, R10, 0xff, RZ, 0xc0, !PT ;  /* 0x000000ff0a0a7812 */ /* 0x000fca00078ec0ff */
[----:B------:R-:W-:-:S04]  /*07d0*/  IMAD.IADD R15, R10, 0x1, R9 ;  /* 0x000000010a0f7824 */ /* 0x000fc800078e0209 */
[----:B------:R-:W-:-:S05]  /*07e0*/  VIADD R10, R15, 0xffffffff ;  /* 0xffffffff0f0a7836 */ /* 0x000fca0000000000 */
[----:B------:R-:W-:-:S13]  /*07f0*/  ISETP.GE.U32.AND P0, PT, R10, 0xfe, PT ;  /* 0x000000fe0a00780c */ /* 0x000fda0003f06070 */
[----:B------:R-:W-:Y:S05]  /*0800*/  @!P0 BRA `(.L_x_37) ;  /* 0x0000000000808947 */ /* 0x000fea0003800000 */
[----:B------:R-:W-:-:S13]  /*0810*/  ISETP.GT.AND P0, PT, R15, 0xfe, PT ;  /* 0x000000fe0f00780c */ /* 0x000fda0003f04270 */
[----:B------:R-:W-:Y:S05]  /*0820*/  @P0 BRA `(.L_x_38) ;  /* 0x00000000006c0947 */ /* 0x000fea0003800000 */
[----:B------:R-:W-:-:S13]  /*0830*/  ISETP.GE.AND P0, PT, R15, 0x1, PT ;  /* 0x000000010f00780c */ /* 0x000fda0003f06270 */
[----:B------:R-:W-:Y:S05]  /*0840*/  @P0 BRA `(.L_x_39) ;  /* 0x0000000000740947 */ /* 0x000fea0003800000 */
[----:B------:R-:W-:Y:S02]  /*0850*/  ISETP.GE.AND P0, PT, R15, -0x18, PT ;  /* 0xffffffe80f00780c */ /* 0x000fe40003f06270 */
[----:B------:R-:W-:-:S11]  /*0860*/  LOP3.LUT R0, R0, 0x80000000, RZ, 0xc0, !PT ;  /* 0x8000000000007812 */ /* 0x000fd600078ec0ff */
[----:B------:R-:W-:Y:S05]  /*0870*/  @!P0 BRA `(.L_x_39) ;  /* 0x0000000000688947 */ /* 0x000fea0003800000 */
[CCC-:B------:R-:W-:Y:S01]  /*0880*/  FFMA.RZ R9, R16.reuse, R14.reuse, R13.reuse ;  /* 0x0000000e10097223 */ /* 0x1c0fe2000000c00d */
[C---:B------:R-:W-:Y:S01]  /*0890*/  IADD3 R12, PT, PT, R15.reuse, 0x20, RZ ;  /* 0x000000200f0c7810 */ /* 0x040fe20007ffe0ff */
[CCC-:B------:R-:W-:Y:S01]  /*08a0*/  FFMA.RM R10, R16.reuse, R14.reuse, R13.reuse ;  /* 0x0000000e100a7223 */ /* 0x1c0fe2000000400d */
[----:B------:R-:W-:Y:S02]  /*08b0*/  ISETP.NE.AND P2, PT, R15, RZ, PT ;  /* 0x000000ff0f00720c */ /* 0x000fe40003f45270 */
[----:B------:R-:W-:Y:S01]  /*08c0*/  LOP3.LUT R11, R9, 0x7fffff, RZ, 0xc0, !PT ;  /* 0x007fffff090b7812 */ /* 0x000fe200078ec0ff */
[----:B------:R-:W-:Y:S01]  /*08d0*/  FFMA.RP R9, R16, R14, R13 ;  /* 0x0000000e10097223 */ /* 0x000fe2000000800d */
[----:B------:R-:W-:Y:S01]  /*08e0*/  IMAD.MOV R13, RZ, RZ, -R15 ;  /* 0x000000ffff0d7224 */ /* 0x000fe200078e0a0f */
[----:B------:R-:W-:Y:S02]  /*08f0*/  ISETP.NE.AND P1, PT, R15, RZ, PT ;  /* 0x000000ff0f00720c */ /* 0x000fe40003f25270 */
[----:B------:R-:W-:-:S02]  /*0900*/  LOP3.LUT R11, R11, 0x800000, RZ, 0xfc, !PT ;  /* 0x008000000b0b7812 */ /* 0x000fc400078efcff */
[----:B------:R-:W-:Y:S02]  /*0910*/  FSETP.NEU.FTZ.AND P0, PT, R9, R10, PT ;  /* 0x0000000a0900720b */ /* 0x000fe40003f1d000 */
[----:B------:R-:W-:Y:S02]  /*0920*/  SHF.L.U32 R12, R11, R12, RZ ;  /* 0x0000000c0b0c7219 */ /* 0x000fe400000006ff */
[----:B------:R-:W-:Y:S02]  /*0930*/  SEL R10, R13, RZ, P2 ;  /* 0x000000ff0d0a7207 */ /* 0x000fe40001000000 */
[----:B------:R-:W-:Y:S02]  /*0940*/  ISETP.NE.AND P1, PT, R12, RZ, P1 ;  /* 0x000000ff0c00720c */ /* 0x000fe40000f25270 */
[----:B------:R-:W-:Y:S02]  /*0950*/  SHF.R.U32.HI R10, RZ, R10, R11 ;  /* 0x0000000aff0a7219 */ /* 0x000fe4000001160b */
[----:B------:R-:W-:-:S02]  /*0960*/  PLOP3.LUT P0, PT, P0, P1, PT, 0xf8, 0x8f ;  /* 0x00000000008f781c */ /* 0x000fc40000703f70 */
[----:B------:R-:W-:Y:S02]  /*0970*/  SHF.R.U32.HI R12, RZ, 0x1, R10 ;  /* 0x00000001ff0c7819 */ /* 0x000fe4000001160a */
[----:B------:R-:W-:-:S04]  /*0980*/  SEL R9, RZ, 0x1, !P0 ;  /* 0x00000001ff097807 */ /* 0x000fc80004000000 */
[----:B------:R-:W-:-:S04]  /*0990*/  LOP3.LUT R9, R9, 0x1, R12, 0xf8, !PT ;  /* 0x0000000109097812 */ /* 0x000fc800078ef80c */
[----:B------:R-:W-:-:S05]  /*09a0*/  LOP3.LUT R9, R9, R10, RZ, 0xc0, !PT ;  /* 0x0000000a09097212 */ /* 0x000fca00078ec0ff */
[----:B------:R-:W-:-:S05]  /*09b0*/  IMAD.IADD R9, R12, 0x1, R9 ;  /* 0x000000010c097824 */ /* 0x000fca00078e0209 */
[----:B------:R-:W-:Y:S01]  /*09c0*/  LOP3.LUT R0, R9, R0, RZ, 0xfc, !PT ;  /* 0x0000000009007212 */ /* 0x000fe200078efcff */
[----:B------:R-:W-:Y:S06]  /*09d0*/  BRA `(.L_x_39) ;  /* 0x0000000000107947 */ /* 0x000fec0003800000 */
.L_x_38:
[----:B------:R-:W-:-:S04]  /*09e0*/  LOP3.LUT R0, R0, 0x80000000, RZ, 0xc0, !PT ;  /* 0x8000000000007812 */ /* 0x000fc800078ec0ff */
[----:B------:R-:W-:Y:S01]  /*09f0*/  LOP3.LUT R0, R0, 0x7f800000, RZ, 0xfc, !PT ;  /* 0x7f80000000007812 */ /* 0x000fe200078efcff */
[----:B------:R-:W-:Y:S06]  /*0a00*/  BRA `(.L_x_39) ;  /* 0x0000000000047947 */ /* 0x000fec0003800000 */
.L_x_37:
[----:B------:R-:W-:-:S07]  /*0a10*/  LEA R0, R9, R0, 0x17 ;  /* 0x0000000009007211 */ /* 0x000fce00078eb8ff */
.L_x_39:
[----:B------:R-:W-:Y:S05]  /*0a20*/  BSYNC.RECONVERGENT B2 ;  /* 0x0000000000027941 */ /* 0x000fea0003800200 */
.L_x_36:
[----:B------:R-:W-:Y:S05]  /*0a30*/  BRA `(.L_x_40) ;  /* 0x0000000000207947 */ /* 0x000fea0003800000 */
.L_x_35:
[----:B------:R-:W-:-:S04]  /*0a40*/  LOP3.LUT R0, R11, 0x80000000, R0, 0x48, !PT ;  /* 0x800000000b007812 */ /* 0x000fc800078e4800 */
[----:B------:R-:W-:Y:S01]  /*0a50*/  LOP3.LUT R0, R0, 0x7f800000, RZ, 0xfc, !PT ;  /* 0x7f80000000007812 */ /* 0x000fe200078efcff */
[----:B------:R-:W-:Y:S06]  /*0a60*/  BRA `(.L_x_40) ;  /* 0x0000000000147947 */ /* 0x000fec0003800000 */
.L_x_34:
[----:B------:R-:W-:Y:S01]  /*0a70*/  LOP3.LUT R0, R11, 0x80000000, R0, 0x48, !PT ;  /* 0x800000000b007812 */ /* 0x000fe200078e4800 */
[----:B------:R-:W-:Y:S06]  /*0a80*/  BRA `(.L_x_40) ;  /* 0x00000000000c7947 */ /* 0x000fec0003800000 */
.L_x_33:
[----:B------:R-:W0:Y:S01]  /*0a90*/  MUFU.RSQ R0, -QNAN ;  /* 0xffc0000000007908 */ /* 0x000e220000001400 */
[----:B------:R-:W-:Y:S05]  /*0aa0*/  BRA `(.L_x_40) ;  /* 0x0000000000047947 */ /* 0x000fea0003800000 */
.L_x_32:
[----:B------:R-:W-:-:S07]  /*0ab0*/  FADD.FTZ R0, R0, R3 ;  /* 0x0000000300007221 */ /* 0x000fce0000010000 */
.L_x_40:
[----:B------:R-:W-:Y:S05]  /*0ac0*/  BSYNC.RECONVERGENT B1 ;  /* 0x0000000000017941 */ /* 0x000fea0003800200 */
.L_x_30:
[----:B------:R-:W-:-:S04]  /*0ad0*/  IMAD.MOV.U32 R9, RZ, RZ, 0x0 ;  /* 0x00000000ff097424 */ /* 0x000fc800078e00ff */
[----:B0-----:R-:W-:Y:S05]  /*0ae0*/  RET.REL.NODEC R8 `(_Z11project_ptsPKfPfS0_i) ;  /* 0xfffffff408447950 */ /* 0x001fea0003c3ffff */
.L_x_41:
        /* <DEDUP_REMOVED lines=9> */
.L_x_44:


//--------------------- .nv.shared.reserved.0     --------------------------
	.section	.nv.shared.reserved.0,"aw",@nobits
	.weak		__nv_reservedSMEM_offset_0_alias
	.size		__nv_reservedSMEM_offset_0_alias, 0, 64
	.other		__nv_reservedSMEM_offset_0_alias,@"STO_CUDA_RESERVED_SHARED STV_DEFAULT"
__nv_reservedSMEM_offset_0_alias:
	.zero		0
	.zero		64


//--------------------- .nv.constant0._Z15voronoi_controlPKfPKiPfi --------------------------
	.section	.nv.constant0._Z15voronoi_controlPKfPKiPfi,"a",@progbits
	.sectionflags	@""
	.align	4
.nv.constant0._Z15voronoi_controlPKfPKiPfi:
	.zero		924


//--------------------- .nv.constant0._Z12assign_teamsPKfS0_Piii --------------------------
	.section	.nv.constant0._Z12assign_teamsPKfS0_Piii,"a",@progbits
	.sectionflags	@""
	.align	4
.nv.constant0._Z12assign_teamsPKfS0_Piii:
	.zero		928


//--------------------- .nv.constant0._Z11project_ptsPKfPfS0_i --------------------------
	.section	.nv.constant0._Z11project_ptsPKfPfS0_i,"a",@progbits
	.sectionflags	@""
	.align	4
.nv.constant0._Z11project_ptsPKfPfS0_i:
	.zero		924


//--------------------- SYMBOLS --------------------------

	.type		.nv.reservedSmem.offset0,@object
	.size		.nv.reservedSmem.offset0,0x4
